	.target	sm_90a

	.elftype	@"ET_EXEC"


//--------------------- .note.nv.tkinfo           --------------------------
	.section	.note.nv.tkinfo,"",@"SHT_NOTE"
	.sectionflags	@"SHF_NOTE_NV_TKINFO"
	.tkinfo
        /*0018*/ 	.word	0x00000002
        /*0030*/ 	.string	""
        /*0030*/ 	.string	"ptxas"
        /*0030*/ 	.string	"Cuda compilation tools, release 13.0, V13.0.88"
        /*0030*/ 	.string	"Build cuda_13.0.r13.0/compiler.36424714_0"
        /*0030*/ 	.string	"-arch sm_90a -m 64 "



//--------------------- .note.nv.cuinfo           --------------------------
	.section	.note.nv.cuinfo,"",@"SHT_NOTE"
	.sectionflags	@"SHF_NOTE_NV_CUINFO"
        /*0018*/ 	.short	0x0002
        /*001a*/ 	.short	0x005a
        /*001c*/ 	.short	0x0082
	.zero		2


//--------------------- .nv.info                  --------------------------
	.section	.nv.info,"",@"SHT_CUDA_INFO"
	.align	4


	//----- nvinfo : EIATTR_REGCOUNT
	.align		4
        /*0000*/ 	.byte	0x04, 0x2f
        /*0002*/ 	.short	(.L_15 - .L_14)
	.align		4
.L_14:
        /*0004*/ 	.word	index@(_ZN7cutlass13device_kernelINS_4gemm6kernel13GemmUniversalIN4cute5tupleIJiiiiEEENS1_10collective13CollectiveMmaINS1_34MainloopSm90TmaGmmaWarpSpecializedILi5ENS5_IJNS4_1CILi2EEESB_NSA_ILi1EEEEEENS1_35KernelTmaWarpSpecializedCooperativeEEENS5_IJNSA_ILi256EEENSA_ILi128EEESH_EEENS_10tfloat32_tENS5_IJlSC_lEEESJ_SK_NS4_8TiledMMAINS4_8MMA_AtomIJNS4_4SM904GMMA30MMA_64x128x8_F32TF32TF32_SS_TNILNSO_7ScaleInE1ELSQ_1EEEEEENS4_6LayoutINS5_IJSB_SC_SC_EEENS5_IJSC_NSA_ILi0EEESV_EEEEENS5_IJNS4_10UnderscoreESY_SY_EEEEENS4_23SM90_TMA_LOAD_MULTICASTENS4_14ComposedLayoutINS4_7SwizzleILi3ELi4ELi3EEENS4_18smem_ptr_flag_bitsILi32EEENST_INS5_IJNSA_ILi8EEENSA_ILi32EEEEEENS5_IJS18_SC_EEEEEEEvNS4_8identityES11_S1C_vS1D_EENS_8epilogue10collective6detail29Sm90TmaWarpSpecializedAdapterINS1G_15DefaultEpilogueISJ_SK_SK_NS1F_6thread17LinearCombinationISJ_Li1EffLNS1K_9ScaleType4KindE0ELNS_15FloatRoundStyleE2ESJ_EENS1_15EpilogueDefaultEEEEEvvEEEEvNT_6ParamsE)
        /*0008*/ 	.word	0x000000a8


	//----- nvinfo : EIATTR_FRAME_SIZE
	.align		4
.L_15:
        /*000c*/ 	.byte	0x04, 0x11
        /*000e*/ 	.short	(.L_17 - .L_16)
	.align		4
.L_16:
        /*0010*/ 	.word	index@(_ZN7cutlass13device_kernelINS_4gemm6kernel13GemmUniversalIN4cute5tupleIJiiiiEEENS1_10collective13CollectiveMmaINS1_34MainloopSm90TmaGmmaWarpSpecializedILi5ENS5_IJNS4_1CILi2EEESB_NSA_ILi1EEEEEENS1_35KernelTmaWarpSpecializedCooperativeEEENS5_IJNSA_ILi256EEENSA_ILi128EEESH_EEENS_10tfloat32_tENS5_IJlSC_lEEESJ_SK_NS4_8TiledMMAINS4_8MMA_AtomIJNS4_4SM904GMMA30MMA_64x128x8_F32TF32TF32_SS_TNILNSO_7ScaleInE1ELSQ_1EEEEEENS4_6LayoutINS5_IJSB_SC_SC_EEENS5_IJSC_NSA_ILi0EEESV_EEEEENS5_IJNS4_10UnderscoreESY_SY_EEEEENS4_23SM90_TMA_LOAD_MULTICASTENS4_14ComposedLayoutINS4_7SwizzleILi3ELi4ELi3EEENS4_18smem_ptr_flag_bitsILi32EEENST_INS5_IJNSA_ILi8EEENSA_ILi32EEEEEENS5_IJS18_SC_EEEEEEEvNS4_8identityES11_S1C_vS1D_EENS_8epilogue10collective6detail29Sm90TmaWarpSpecializedAdapterINS1G_15DefaultEpilogueISJ_SK_SK_NS1F_6thread17LinearCombinationISJ_Li1EffLNS1K_9ScaleType4KindE0ELNS_15FloatRoundStyleE2ESJ_EENS1_15EpilogueDefaultEEEEEvvEEEEvNT_6ParamsE)
        /*0014*/ 	.word	0x00000000


	//----- nvinfo : EIATTR_MIN_STACK_SIZE
	.align		4
.L_17:
        /*0018*/ 	.byte	0x04, 0x12
        /*001a*/ 	.short	(.L_19 - .L_18)
	.align		4
.L_18:
        /*001c*/ 	.word	index@(_ZN7cutlass13device_kernelINS_4gemm6kernel13GemmUniversalIN4cute5tupleIJiiiiEEENS1_10collective13CollectiveMmaINS1_34MainloopSm90TmaGmmaWarpSpecializedILi5ENS5_IJNS4_1CILi2EEESB_NSA_ILi1EEEEEENS1_35KernelTmaWarpSpecializedCooperativeEEENS5_IJNSA_ILi256EEENSA_ILi128EEESH_EEENS_10tfloat32_tENS5_IJlSC_lEEESJ_SK_NS4_8TiledMMAINS4_8MMA_AtomIJNS4_4SM904GMMA30MMA_64x128x8_F32TF32TF32_SS_TNILNSO_7ScaleInE1ELSQ_1EEEEEENS4_6LayoutINS5_IJSB_SC_SC_EEENS5_IJSC_NSA_ILi0EEESV_EEEEENS5_IJNS4_10UnderscoreESY_SY_EEEEENS4_23SM90_TMA_LOAD_MULTICASTENS4_14ComposedLayoutINS4_7SwizzleILi3ELi4ELi3EEENS4_18smem_ptr_flag_bitsILi32EEENST_INS5_IJNSA_ILi8EEENSA_ILi32EEEEEENS5_IJS18_SC_EEEEEEEvNS4_8identityES11_S1C_vS1D_EENS_8epilogue10collective6detail29Sm90TmaWarpSpecializedAdapterINS1G_15DefaultEpilogueISJ_SK_SK_NS1F_6thread17LinearCombinationISJ_Li1EffLNS1K_9ScaleType4KindE0ELNS_15FloatRoundStyleE2ESJ_EENS1_15EpilogueDefaultEEEEEvvEEEEvNT_6ParamsE)
        /*0020*/ 	.word	0x00000000
.L_19:


//--------------------- .nv.compat                --------------------------
	.section	.nv.compat,"",@"SHT_CUDA_COMPAT_INFO"
	.align	4
        /*0000*/ 	.byte	0x02, 0x09, 0x01, 0x00, 0x02, 0x02, 0x04, 0x00, 0x02, 0x05, 0x05, 0x00, 0x03, 0x07, 0x01, 0x01
        /*0010*/ 	.byte	0x02, 0x03, 0x01, 0x00, 0x02, 0x06, 0x01, 0x00, 0x04, 0x0b, 0x08, 0x00, 0x00, 0x00, 0x00, 0x00
        /*0020*/ 	.byte	0x00, 0x00, 0x00, 0x00


//--------------------- .nv.info._ZN7cutlass13device_kernelINS_4gemm6kernel13GemmUniversalIN4cute5tupleIJiiiiEEENS1_10collective13CollectiveMmaINS1_34MainloopSm90TmaGmmaWarpSpecializedILi5ENS5_IJNS4_1CILi2EEESB_NSA_ILi1EEEEEENS1_35KernelTmaWarpSpecializedCooperativeEEENS5_IJNSA_ILi256EEENSA_ILi128EEESH_EEENS_10tfloat32_tENS5_IJlSC_lEEESJ_SK_NS4_8TiledMMAINS4_8MMA_AtomIJNS4_4SM904GMMA30MMA_64x128x8_F32TF32TF32_SS_TNILNSO_7ScaleInE1ELSQ_1EEEEEENS4_6LayoutINS5_IJSB_SC_SC_EEENS5_IJSC_NSA_ILi0EEESV_EEEEENS5_IJNS4_10UnderscoreESY_SY_EEEEENS4_23SM90_TMA_LOAD_MULTICASTENS4_14ComposedLayoutINS4_7SwizzleILi3ELi4ELi3EEENS4_18smem_ptr_flag_bitsILi32EEENST_INS5_IJNSA_ILi8EEENSA_ILi32EEEEEENS5_IJS18_SC_EEEEEEEvNS4_8identityES11_S1C_vS1D_EENS_8epilogue10collective6detail29Sm90TmaWarpSpecializedAdapterINS1G_15DefaultEpilogueISJ_SK_SK_NS1F_6thread17LinearCombinationISJ_Li1EffLNS1K_9ScaleType4KindE0ELNS_15FloatRoundStyleE2ESJ_EENS1_15EpilogueDefaultEEEEEvvEEEEvNT_6ParamsE --------------------------
	.section	.nv.info._ZN7cutlass13device_kernelINS_4gemm6kernel13GemmUniversalIN4cute5tupleIJiiiiEEENS1_10collective13CollectiveMmaINS1_34MainloopSm90TmaGmmaWarpSpecializedILi5ENS5_IJNS4_1CILi2EEESB_NSA_ILi1EEEEEENS1_35KernelTmaWarpSpecializedCooperativeEEENS5_IJNSA_ILi256EEENSA_ILi128EEESH_EEENS_10tfloat32_tENS5_IJlSC_lEEESJ_SK_NS4_8TiledMMAINS4_8MMA_AtomIJNS4_4SM904GMMA30MMA_64x128x8_F32TF32TF32_SS_TNILNSO_7ScaleInE1ELSQ_1EEEEEENS4_6LayoutINS5_IJSB_SC_SC_EEENS5_IJSC_NSA_ILi0EEESV_EEEEENS5_IJNS4_10UnderscoreESY_SY_EEEEENS4_23SM90_TMA_LOAD_MULTICASTENS4_14ComposedLayoutINS4_7SwizzleILi3ELi4ELi3EEENS4_18smem_ptr_flag_bitsILi32EEENST_INS5_IJNSA_ILi8EEENSA_ILi32EEEEEENS5_IJS18_SC_EEEEEEEvNS4_8identityES11_S1C_vS1D_EENS_8epilogue10collective6detail29Sm90TmaWarpSpecializedAdapterINS1G_15DefaultEpilogueISJ_SK_SK_NS1F_6thread17LinearCombinationISJ_Li1EffLNS1K_9ScaleType4KindE0ELNS_15FloatRoundStyleE2ESJ_EENS1_15EpilogueDefaultEEEEEvvEEEEvNT_6ParamsE,"",@"SHT_CUDA_INFO"
	.sectionflags	@""
	.align	4


	//----- nvinfo : EIATTR_CUDA_API_VERSION
	.align		4
        /*0000*/ 	.byte	0x04, 0x37
        /*0002*/ 	.short	(.L_21 - .L_20)
.L_20:
        /*0004*/ 	.word	0x00000082


	//----- nvinfo : EIATTR_KPARAM_INFO
	.align		4
.L_21:
        /*0008*/ 	.byte	0x04, 0x17
        /*000a*/ 	.short	(.L_23 - .L_22)
.L_22:
        /*000c*/ 	.word	0x00000000
        /*0010*/ 	.short	0x0000
        /*0012*/ 	.short	0x0070
        /*0014*/ 	.byte	0x00, 0xf0, 0x01, 0x10


	//----- nvinfo : EIATTR_SPARSE_MMA_MASK
	.align		4
.L_23:
        /*0018*/ 	.byte	0x03, 0x50
        /*001a*/ 	.short	0x0000


	//----- nvinfo : EIATTR_MAXREG_COUNT
	.align		4
        /*001c*/ 	.byte	0x03, 0x1b
        /*001e*/ 	.short	0x00a8


	//----- nvinfo : EIATTR_NUM_BARRIERS
	.align		4
        /*0020*/ 	.byte	0x02, 0x4c
        /*0022*/ 	.byte	0x01
	.zero		1


	//----- nvinfo : EIATTR_EXTERNS
	.align		4
        /*0024*/ 	.byte	0x04, 0x0f
        /*0026*/ 	.short	(.L_25 - .L_24)


	//   ....[0]....
	.align		4
.L_24:
        /*0028*/ 	.word	index@(__assertfail)


	//----- nvinfo : EIATTR_MERCURY_ISA_VERSION
	.align		4
.L_25:
        /*002c*/ 	.byte	0x03, 0x5f
        /*002e*/ 	.short	0x0101


	//----- nvinfo : EIATTR_INT_WARP_WIDE_INSTR_OFFSETS
	.align		4
        /*0030*/ 	.byte	0x04, 0x31
        /*0032*/ 	.short	(.L_27 - .L_26)


	//   ....[0]....
.L_26:
        /*0034*/ 	.word	0x000004a0


	//   ....[1]....
        /*0038*/ 	.word	0x000004d0


	//   ....[2]....
        /*003c*/ 	.word	0x00000690


	//----- nvinfo : EIATTR_COOP_GROUP_MASK_REGIDS
	.align		4
.L_27:
        /*0040*/ 	.byte	0x04, 0x29
        /*0042*/ 	.short	(.L_29 - .L_28)


	//   ....[0]....
.L_28:
        /*0044*/ 	.word	0xffffffff


	//   ....[1]....
        /*0048*/ 	.word	0xffffffff


	//   ....[2]....
        /*004c*/ 	.word	0xffffffff


	//   ....[3]....
        /*0050*/ 	.word	0xffffffff


	//   ....[4]....
        /*0054*/ 	.word	0xffffffff


	//   ....[5]....
        /*0058*/ 	.word	0xffffffff


	//----- nvinfo : EIATTR_COOP_GROUP_INSTR_OFFSETS
	.align		4
.L_29:
        /*005c*/ 	.byte	0x04, 0x28
        /*005e*/ 	.short	(.L_31 - .L_30)


	//   ....[0]....
.L_30:
        /*0060*/ 	.word	0x00000060


	//   ....[1]....
        /*0064*/ 	.word	0x00000070


	//   ....[2]....
        /*0068*/ 	.word	0x00000130


	//   ....[3]....
        /*006c*/ 	.word	0x000002f0


	//   ....[4]....
        /*0070*/ 	.word	0x00000810


	//   ....[5]....
        /*0074*/ 	.word	0x00001260


	//----- nvinfo : EIATTR_REG_RECONFIG
	.align		4
.L_31:
        /*0078*/ 	.byte	0x01, 0x54
	.zero		2


	//----- nvinfo : EIATTR_SYSCALL_OFFSETS
	.align		4
        /*007c*/ 	.byte	0x04, 0x46
        /*007e*/ 	.short	(.L_33 - .L_32)


	//   ....[0]....
.L_32:
        /*0080*/ 	.word	0x00001420


	//----- nvinfo : EIATTR_MBARRIER_INSTR_OFFSETS
	.align		4
.L_33:
        /*0084*/ 	.byte	0x04, 0x39
        /*0086*/ 	.short	(.L_35 - .L_34)


	//   ....[0]....
.L_34:
        /*0088*/ 	.word	0x00000230
        /*008c*/ 	.word	0x000000ff
        /*0090*/ 	.word	0x00000000
        /*0094*/ 	.short	0x0100
        /*0096*/ 	.byte	0x08
	.zero		1


	//   ....[1]....
        /*0098*/ 	.word	0x00000240
        /*009c*/ 	.word	0x000000ff
        /*00a0*/ 	.word	0x00000028
        /*00a4*/ 	.short	0x0100
        /*00a6*/ 	.byte	0x08
	.zero		1


	//   ....[2]....
        /*00a8*/ 	.word	0x00000250
        /*00ac*/ 	.word	0x000000ff
        /*00b0*/ 	.word	0x00000008
        /*00b4*/ 	.short	0x0100
        /*00b6*/ 	.byte	0x08
	.zero		1


	//   ....[3]....
        /*00b8*/ 	.word	0x00000260
        /*00bc*/ 	.word	0x000000ff
        /*00c0*/ 	.word	0x00000030
        /*00c4*/ 	.short	0x0100
        /*00c6*/ 	.byte	0x08
	.zero		1


	//   ....[4]....
        /*00c8*/ 	.word	0x00000270
        /*00cc*/ 	.word	0x000000ff
        /*00d0*/ 	.word	0x00000010
        /*00d4*/ 	.short	0x0100
        /*00d6*/ 	.byte	0x08
	.zero		1


	//   ....[5]....
        /*00d8*/ 	.word	0x00000280
        /*00dc*/ 	.word	0x000000ff
        /*00e0*/ 	.word	0x00000038
        /*00e4*/ 	.short	0x0100
        /*00e6*/ 	.byte	0x08
	.zero		1


	//   ....[6]....
        /*00e8*/ 	.word	0x00000290
        /*00ec*/ 	.word	0x000000ff
        /*00f0*/ 	.word	0x00000018
        /*00f4*/ 	.short	0x0100
        /*00f6*/ 	.byte	0x08
	.zero		1


	//   ....[7]....
        /*00f8*/ 	.word	0x000002a0
        /*00fc*/ 	.word	0x000000ff
        /*0100*/ 	.word	0x00000040
        /*0104*/ 	.short	0x0100
        /*0106*/ 	.byte	0x08
	.zero		1


	//   ....[8]....
        /*0108*/ 	.word	0x000002b0
        /*010c*/ 	.word	0x000000ff
        /*0110*/ 	.word	0x00000020
        /*0114*/ 	.short	0x0100
        /*0116*/ 	.byte	0x08
	.zero		1


	//   ....[9]....
        /*0118*/ 	.word	0x000002c0
        /*011c*/ 	.word	0x000000ff
        /*0120*/ 	.word	0x00000048
        /*0124*/ 	.short	0x0100
        /*0126*/ 	.byte	0x08
	.zero		1


	//   ....[10]....
        /*0128*/ 	.word	0x00000710
        /*012c*/ 	.word	0x000000ff
        /*0130*/ 	.word	0x00000060
        /*0134*/ 	.short	0x0100
        /*0136*/ 	.byte	0x06
	.zero		1


	//   ....[11]....
        /*0138*/ 	.word	0x000007a0
        /*013c*/ 	.word	0x000000ff
        /*0140*/ 	.word	0x00000068
        /*0144*/ 	.short	0x0100
        /*0146*/ 	.byte	0x06
	.zero		1


	//   ....[12]....
        /*0148*/ 	.word	0x000014e0
        /*014c*/ 	.word	0x00000003
        /*0150*/ 	.word	0x00000000
        /*0154*/ 	.short	0x010a
        /*0156*/ 	.byte	0x3f
	.zero		1


	//   ....[13]....
        /*0158*/ 	.word	0x00001520
        /*015c*/ 	.word	0x00000003
        /*0160*/ 	.word	0x00000000
        /*0164*/ 	.short	0x010a
        /*0166*/ 	.byte	0x3f
	.zero		1


	//   ....[14]....
        /*0168*/ 	.word	0x00002340
        /*016c*/ 	.word	0x00000005
        /*0170*/ 	.word	0x00000000
        /*0174*/ 	.short	0x010a
        /*0176*/ 	.byte	0x3f
	.zero		1


	//   ....[15]....
        /*0178*/ 	.word	0x00002380
        /*017c*/ 	.word	0x00000005
        /*0180*/ 	.word	0x00000000
        /*0184*/ 	.short	0x010a
        /*0186*/ 	.byte	0x3f
	.zero		1


	//   ....[16]....
        /*0188*/ 	.word	0x00003020
        /*018c*/ 	.word	0x00000005
        /*0190*/ 	.word	0x00000000
        /*0194*/ 	.short	0x0101
        /*0196*/ 	.byte	0x3f
	.zero		1


	//   ....[17]....
        /*0198*/ 	.word	0x00003240
        /*019c*/ 	.word	0x00000003
        /*01a0*/ 	.word	0x00000000
        /*01a4*/ 	.short	0x0101
        /*01a6*/ 	.byte	0x3f
	.zero		1


	//   ....[18]....
        /*01a8*/ 	.word	0x0000c710
        /*01ac*/ 	.word	0x0000000e
        /*01b0*/ 	.word	0x00000028
        /*01b4*/ 	.short	0x010a
        /*01b6*/ 	.byte	0x3f
	.zero		1


	//   ....[19]....
        /*01b8*/ 	.word	0x0000cce0
        /*01bc*/ 	.word	0x00000006
        /*01c0*/ 	.word	0x00000068
        /*01c4*/ 	.short	0x0101
        /*01c6*/ 	.byte	0x3f
	.zero		1


	//   ....[20]....
        /*01c8*/ 	.word	0x0000d410
        /*01cc*/ 	.word	0x00000007
        /*01d0*/ 	.word	0x00000000
        /*01d4*/ 	.short	0x010a
        /*01d6*/ 	.byte	0x3f
	.zero		1


	//   ....[21]....
        /*01d8*/ 	.word	0x0000d490
        /*01dc*/ 	.word	0x00000009
        /*01e0*/ 	.word	0x00000000
        /*01e4*/ 	.short	0x010a
        /*01e6*/ 	.byte	0x3f
	.zero		1


	//   ....[22]....
        /*01e8*/ 	.word	0x0000d520
        /*01ec*/ 	.word	0x00000006
        /*01f0*/ 	.word	0x00000000
        /*01f4*/ 	.short	0x010a
        /*01f6*/ 	.byte	0x3f
	.zero		1


	//   ....[23]....
        /*01f8*/ 	.word	0x0000d5b0
        /*01fc*/ 	.word	0x00000009
        /*0200*/ 	.word	0x00000000
        /*0204*/ 	.short	0x010a
        /*0206*/ 	.byte	0x3f
	.zero		1


	//   ....[24]....
        /*0208*/ 	.word	0x0000d640
        /*020c*/ 	.word	0x00000003
        /*0210*/ 	.word	0x00000000
        /*0214*/ 	.short	0x010a
        /*0216*/ 	.byte	0x3f
	.zero		1


	//   ....[25]....
        /*0218*/ 	.word	0x0000d6a0
        /*021c*/ 	.word	0x00000003
        /*0220*/ 	.word	0x00000000
        /*0224*/ 	.short	0x010a
        /*0226*/ 	.byte	0x3f
	.zero		1


	//   ....[26]....
        /*0228*/ 	.word	0x0000d6f0
        /*022c*/ 	.word	0x00000005
        /*0230*/ 	.word	0x00000000
        /*0234*/ 	.short	0x010a
        /*0236*/ 	.byte	0x3f
	.zero		1


	//   ....[27]....
        /*0238*/ 	.word	0x0000d7c0
        /*023c*/ 	.word	0x0000000e
        /*0240*/ 	.word	0x00000028
        /*0244*/ 	.short	0x010a
        /*0246*/ 	.byte	0x3f
	.zero		1


	//   ....[28]....
        /*0248*/ 	.word	0x0000d890
        /*024c*/ 	.word	0x00000007
        /*0250*/ 	.word	0x00000000
        /*0254*/ 	.short	0x010a
        /*0256*/ 	.byte	0x3f
	.zero		1


	//   ....[29]....
        /*0258*/ 	.word	0x0000d8e0
        /*025c*/ 	.word	0x00000009
        /*0260*/ 	.word	0x00000000
        /*0264*/ 	.short	0x010a
        /*0266*/ 	.byte	0x3f
	.zero		1


	//   ....[30]....
        /*0268*/ 	.word	0x0000d930
        /*026c*/ 	.word	0x00000006
        /*0270*/ 	.word	0x00000000
        /*0274*/ 	.short	0x010a
        /*0276*/ 	.byte	0x3f
	.zero		1


	//   ....[31]....
        /*0278*/ 	.word	0x0000d980
        /*027c*/ 	.word	0x00000009
        /*0280*/ 	.word	0x00000000
        /*0284*/ 	.short	0x010a
        /*0286*/ 	.byte	0x3f
	.zero		1


	//----- nvinfo : EIATTR_NUM_MBARRIERS
	.align		4
.L_35:
        /*0288*/ 	.byte	0x03, 0x38
        /*028a*/ 	.short	0x000c


	//----- nvinfo : EIATTR_EXIT_INSTR_OFFSETS
	.align		4
        /*028c*/ 	.byte	0x04, 0x1c
        /*028e*/ 	.short	(.L_37 - .L_36)


	//   ....[0]....
.L_36:
        /*0290*/ 	.word	0x00000970


	//   ....[1]....
        /*0294*/ 	.word	0x00001190


	//   ....[2]....
        /*0298*/ 	.word	0x0000bd50


	//   ....[3]....
        /*029c*/ 	.word	0x0000c2b0


	//   ....[4]....
        /*02a0*/ 	.word	0x0000d690


	//----- nvinfo : EIATTR_MAX_THREADS
	.align		4
.L_37:
        /*02a4*/ 	.byte	0x04, 0x05
        /*02a6*/ 	.short	(.L_39 - .L_38)
.L_38:
        /*02a8*/ 	.word	0x00000180
        /*02ac*/ 	.word	0x00000001
        /*02b0*/ 	.word	0x00000001


	//----- nvinfo : EIATTR_CRS_STACK_SIZE
	.align		4
.L_39:
        /*02b4*/ 	.byte	0x04, 0x1e
        /*02b6*/ 	.short	(.L_41 - .L_40)
.L_40:
        /*02b8*/ 	.word	0x00000000


	//----- nvinfo : EIATTR_CBANK_PARAM_SIZE
	.align		4
.L_41:
        /*02bc*/ 	.byte	0x03, 0x19
        /*02be*/ 	.short	0x0470


	//----- nvinfo : EIATTR_PARAM_CBANK
	.align		4
        /*02c0*/ 	.byte	0x04, 0x0a
        /*02c2*/ 	.short	(.L_43 - .L_42)
	.align		4
.L_42:
        /*02c4*/ 	.word	index@(.nv.constant0._ZN7cutlass13device_kernelINS_4gemm6kernel13GemmUniversalIN4cute5tupleIJiiiiEEENS1_10collective13CollectiveMmaINS1_34MainloopSm90TmaGmmaWarpSpecializedILi5ENS5_IJNS4_1CILi2EEESB_NSA_ILi1EEEEEENS1_35KernelTmaWarpSpecializedCooperativeEEENS5_IJNSA_ILi256EEENSA_ILi128EEESH_EEENS_10tfloat32_tENS5_IJlSC_lEEESJ_SK_NS4_8TiledMMAINS4_8MMA_AtomIJNS4_4SM904GMMA30MMA_64x128x8_F32TF32TF32_SS_TNILNSO_7ScaleInE1ELSQ_1EEEEEENS4_6LayoutINS5_IJSB_SC_SC_EEENS5_IJSC_NSA_ILi0EEESV_EEEEENS5_IJNS4_10UnderscoreESY_SY_EEEEENS4_23SM90_TMA_LOAD_MULTICASTENS4_14ComposedLayoutINS4_7SwizzleILi3ELi4ELi3EEENS4_18smem_ptr_flag_bitsILi32EEENST_INS5_IJNSA_ILi8EEENSA_ILi32EEEEEENS5_IJS18_SC_EEEEEEEvNS4_8identityES11_S1C_vS1D_EENS_8epilogue10collective6detail29Sm90TmaWarpSpecializedAdapterINS1G_15DefaultEpilogueISJ_SK_SK_NS1F_6thread17LinearCombinationISJ_Li1EffLNS1K_9ScaleType4KindE0ELNS_15FloatRoundStyleE2ESJ_EENS1_15EpilogueDefaultEEEEEvvEEEEvNT_6ParamsE)
        /*02c8*/ 	.short	0x0210
        /*02ca*/ 	.short	0x0470


	//----- nvinfo : EIATTR_SW_WAR
	.align		4
.L_43:
        /*02cc*/ 	.byte	0x04, 0x36
        /*02ce*/ 	.short	(.L_45 - .L_44)
.L_44:
        /*02d0*/ 	.word	0x00000008
.L_45:


//--------------------- .nv.callgraph             --------------------------
	.section	.nv.callgraph,"",@"SHT_CUDA_CALLGRAPH"
	.align	4
	.sectionentsize	8
	.align		4
        /*0000*/ 	.word	0x00000000
	.align		4
        /*0004*/ 	.word	0xffffffff
	.align		4
        /*0008*/ 	.word	index@(_ZN7cutlass13device_kernelINS_4gemm6kernel13GemmUniversalIN4cute5tupleIJiiiiEEENS1_10collective13CollectiveMmaINS1_34MainloopSm90TmaGmmaWarpSpecializedILi5ENS5_IJNS4_1CILi2EEESB_NSA_ILi1EEEEEENS1_35KernelTmaWarpSpecializedCooperativeEEENS5_IJNSA_ILi256EEENSA_ILi128EEESH_EEENS_10tfloat32_tENS5_IJlSC_lEEESJ_SK_NS4_8TiledMMAINS4_8MMA_AtomIJNS4_4SM904GMMA30MMA_64x128x8_F32TF32TF32_SS_TNILNSO_7ScaleInE1ELSQ_1EEEEEENS4_6LayoutINS5_IJSB_SC_SC_EEENS5_IJSC_NSA_ILi0EEESV_EEEEENS5_IJNS4_10UnderscoreESY_SY_EEEEENS4_23SM90_TMA_LOAD_MULTICASTENS4_14ComposedLayoutINS4_7SwizzleILi3ELi4ELi3EEENS4_18smem_ptr_flag_bitsILi32EEENST_INS5_IJNSA_ILi8EEENSA_ILi32EEEEEENS5_IJS18_SC_EEEEEEEvNS4_8identityES11_S1C_vS1D_EENS_8epilogue10collective6detail29Sm90TmaWarpSpecializedAdapterINS1G_15DefaultEpilogueISJ_SK_SK_NS1F_6thread17LinearCombinationISJ_Li1EffLNS1K_9ScaleType4KindE0ELNS_15FloatRoundStyleE2ESJ_EENS1_15EpilogueDefaultEEEEEvvEEEEvNT_6ParamsE)
	.align		4
        /*000c*/ 	.word	index@(__assertfail)
	.align		4
        /*0010*/ 	.word	0x00000000
	.align		4
        /*0014*/ 	.word	0xfffffffe
	.align		4
        /*0018*/ 	.word	0x00000000
	.align		4
        /*001c*/ 	.word	0xfffffffd
	.align		4
        /*0020*/ 	.word	0x00000000
	.align		4
        /*0024*/ 	.word	0xfffffffc


//--------------------- .nv.constant4             --------------------------
	.section	.nv.constant4,"a",@progbits
	.align	8
	.align		8
.nv.constant4:
        /*0000*/ 	.dword	__assertfail
	.align		8
        /*0008*/ 	.dword	__unnamed_1
	.align		8
        /*0010*/ 	.dword	_ZN39_INTERNAL_e3912dca_4_k_cu_3351e1fd_70534cuda3std3__45__cpo5beginE
	.align		8
        /*0018*/ 	.dword	_ZN39_INTERNAL_e3912dca_4_k_cu_3351e1fd_70534cuda3std3__45__cpo3endE
	.align		8
        /*0020*/ 	.dword	_ZN39_INTERNAL_e3912dca_4_k_cu_3351e1fd_70534cuda3std3__45__cpo6cbeginE
	.align		8
        /*0028*/ 	.dword	_ZN39_INTERNAL_e3912dca_4_k_cu_3351e1fd_70534cuda3std3__45__cpo4cendE
	.align		8
        /*0030*/ 	.dword	_ZN39_INTERNAL_e3912dca_4_k_cu_3351e1fd_70534cuda3std3__441_GLOBAL__N__e3912dca_4_k_cu_3351e1fd_70536ignoreE
	.align		8
        /*0038*/ 	.dword	_ZN39_INTERNAL_e3912dca_4_k_cu_3351e1fd_70534cuda3std3__419piecewise_constructE
	.align		8
        /*0040*/ 	.dword	_ZN39_INTERNAL_e3912dca_4_k_cu_3351e1fd_70534cuda3std3__48in_placeE
	.align		8
        /*0048*/ 	.dword	_ZN39_INTERNAL_e3912dca_4_k_cu_3351e1fd_70534cuda3std6ranges3__45__cpo4swapE
	.align		8
        /*0050*/ 	.dword	_ZN39_INTERNAL_e3912dca_4_k_cu_3351e1fd_70534cuda3std6ranges3__45__cpo9iter_moveE
	.align		8
        /*0058*/ 	.dword	_ZN39_INTERNAL_e3912dca_4_k_cu_3351e1fd_70534cute7productE
	.align		8
        /*0060*/ 	.dword	_ZN39_INTERNAL_e3912dca_4_k_cu_3351e1fd_70534cute1_E
	.align		8
        /*0068*/ 	.dword	$str$22
	.align		8
        /*0070*/ 	.dword	$str$23


//--------------------- .text._ZN7cutlass13device_kernelINS_4gemm6kernel13GemmUniversalIN4cute5tupleIJiiiiEEENS1_10collective13CollectiveMmaINS1_34MainloopSm90TmaGmmaWarpSpecializedILi5ENS5_IJNS4_1CILi2EEESB_NSA_ILi1EEEEEENS1_35KernelTmaWarpSpecializedCooperativeEEENS5_IJNSA_ILi256EEENSA_ILi128EEESH_EEENS_10tfloat32_tENS5_IJlSC_lEEESJ_SK_NS4_8TiledMMAINS4_8MMA_AtomIJNS4_4SM904GMMA30MMA_64x128x8_F32TF32TF32_SS_TNILNSO_7ScaleInE1ELSQ_1EEEEEENS4_6LayoutINS5_IJSB_SC_SC_EEENS5_IJSC_NSA_ILi0EEESV_EEEEENS5_IJNS4_10UnderscoreESY_SY_EEEEENS4_23SM90_TMA_LOAD_MULTICASTENS4_14ComposedLayoutINS4_7SwizzleILi3ELi4ELi3EEENS4_18smem_ptr_flag_bitsILi32EEENST_INS5_IJNSA_ILi8EEENSA_ILi32EEEEEENS5_IJS18_SC_EEEEEEEvNS4_8identityES11_S1C_vS1D_EENS_8epilogue10collective6detail29Sm90TmaWarpSpecializedAdapterINS1G_15DefaultEpilogueISJ_SK_SK_NS1F_6thread17LinearCombinationISJ_Li1EffLNS1K_9ScaleType4KindE0ELNS_15FloatRoundStyleE2ESJ_EENS1_15EpilogueDefaultEEEEEvvEEEEvNT_6ParamsE --------------------------
	.section	.text._ZN7cutlass13device_kernelINS_4gemm6kernel13GemmUniversalIN4cute5tupleIJiiiiEEENS1_10collective13CollectiveMmaINS1_34MainloopSm90TmaGmmaWarpSpecializedILi5ENS5_IJNS4_1CILi2EEESB_NSA_ILi1EEEEEENS1_35KernelTmaWarpSpecializedCooperativeEEENS5_IJNSA_ILi256EEENSA_ILi128EEESH_EEENS_10tfloat32_tENS5_IJlSC_lEEESJ_SK_NS4_8TiledMMAINS4_8MMA_AtomIJNS4_4SM904GMMA30MMA_64x128x8_F32TF32TF32_SS_TNILNSO_7ScaleInE1ELSQ_1EEEEEENS4_6LayoutINS5_IJSB_SC_SC_EEENS5_IJSC_NSA_ILi0EEESV_EEEEENS5_IJNS4_10UnderscoreESY_SY_EEEEENS4_23SM90_TMA_LOAD_MULTICASTENS4_14ComposedLayoutINS4_7SwizzleILi3ELi4ELi3EEENS4_18smem_ptr_flag_bitsILi32EEENST_INS5_IJNSA_ILi8EEENSA_ILi32EEEEEENS5_IJS18_SC_EEEEEEEvNS4_8identityES11_S1C_vS1D_EENS_8epilogue10collective6detail29Sm90TmaWarpSpecializedAdapterINS1G_15DefaultEpilogueISJ_SK_SK_NS1F_6thread17LinearCombinationISJ_Li1EffLNS1K_9ScaleType4KindE0ELNS_15FloatRoundStyleE2ESJ_EENS1_15EpilogueDefaultEEEEEvvEEEEvNT_6ParamsE,"ax",@progbits
	.align	128
.text._ZN7cutlass13device_kernelINS_4gemm6kernel13GemmUniversalIN4cute5tupleIJiiiiEEENS1_10collective13CollectiveMmaINS1_34MainloopSm90TmaGmmaWarpSpecializedILi5ENS5_IJNS4_1CILi2EEESB_NSA_ILi1EEEEEENS1_35KernelTmaWarpSpecializedCooperativeEEENS5_IJNSA_ILi256EEENSA_ILi128EEESH_EEENS_10tfloat32_tENS5_IJlSC_lEEESJ_SK_NS4_8TiledMMAINS4_8MMA_AtomIJNS4_4SM904GMMA30MMA_64x128x8_F32TF32TF32_SS_TNILNSO_7ScaleInE1ELSQ_1EEEEEENS4_6LayoutINS5_IJSB_SC_SC_EEENS5_IJSC_NSA_ILi0EEESV_EEEEENS5_IJNS4_10UnderscoreESY_SY_EEEEENS4_23SM90_TMA_LOAD_MULTICASTENS4_14ComposedLayoutINS4_7SwizzleILi3ELi4ELi3EEENS4_18smem_ptr_flag_bitsILi32EEENST_INS5_IJNSA_ILi8EEENSA_ILi32EEEEEENS5_IJS18_SC_EEEEEEEvNS4_8identityES11_S1C_vS1D_EENS_8epilogue10collective6detail29Sm90TmaWarpSpecializedAdapterINS1G_15DefaultEpilogueISJ_SK_SK_NS1F_6thread17LinearCombinationISJ_Li1EffLNS1K_9ScaleType4KindE0ELNS_15FloatRoundStyleE2ESJ_EENS1_15EpilogueDefaultEEEEEvvEEEEvNT_6ParamsE:
        .type           _ZN7cutlass13device_kernelINS_4gemm6kernel13GemmUniversalIN4cute5tupleIJiiiiEEENS1_10collective13CollectiveMmaINS1_34MainloopSm90TmaGmmaWarpSpecializedILi5ENS5_IJNS4_1CILi2EEESB_NSA_ILi1EEEEEENS1_35KernelTmaWarpSpecializedCooperativeEEENS5_IJNSA_ILi256EEENSA_ILi128EEESH_EEENS_10tfloat32_tENS5_IJlSC_lEEESJ_SK_NS4_8TiledMMAINS4_8MMA_AtomIJNS4_4SM904GMMA30MMA_64x128x8_F32TF32TF32_SS_TNILNSO_7ScaleInE1ELSQ_1EEEEEENS4_6LayoutINS5_IJSB_SC_SC_EEENS5_IJSC_NSA_ILi0EEESV_EEEEENS5_IJNS4_10UnderscoreESY_SY_EEEEENS4_23SM90_TMA_LOAD_MULTICASTENS4_14ComposedLayoutINS4_7SwizzleILi3ELi4ELi3EEENS4_18smem_ptr_flag_bitsILi32EEENST_INS5_IJNSA_ILi8EEENSA_ILi32EEEEEENS5_IJS18_SC_EEEEEEEvNS4_8identityES11_S1C_vS1D_EENS_8epilogue10collective6detail29Sm90TmaWarpSpecializedAdapterINS1G_15DefaultEpilogueISJ_SK_SK_NS1F_6thread17LinearCombinationISJ_Li1EffLNS1K_9ScaleType4KindE0ELNS_15FloatRoundStyleE2ESJ_EENS1_15EpilogueDefaultEEEEEvvEEEEvNT_6ParamsE,@function
        .size           _ZN7cutlass13device_kernelINS_4gemm6kernel13GemmUniversalIN4cute5tupleIJiiiiEEENS1_10collective13CollectiveMmaINS1_34MainloopSm90TmaGmmaWarpSpecializedILi5ENS5_IJNS4_1CILi2EEESB_NSA_ILi1EEEEEENS1_35KernelTmaWarpSpecializedCooperativeEEENS5_IJNSA_ILi256EEENSA_ILi128EEESH_EEENS_10tfloat32_tENS5_IJlSC_lEEESJ_SK_NS4_8TiledMMAINS4_8MMA_AtomIJNS4_4SM904GMMA30MMA_64x128x8_F32TF32TF32_SS_TNILNSO_7ScaleInE1ELSQ_1EEEEEENS4_6LayoutINS5_IJSB_SC_SC_EEENS5_IJSC_NSA_ILi0EEESV_EEEEENS5_IJNS4_10UnderscoreESY_SY_EEEEENS4_23SM90_TMA_LOAD_MULTICASTENS4_14ComposedLayoutINS4_7SwizzleILi3ELi4ELi3EEENS4_18smem_ptr_flag_bitsILi32EEENST_INS5_IJNSA_ILi8EEENSA_ILi32EEEEEENS5_IJS18_SC_EEEEEEEvNS4_8identityES11_S1C_vS1D_EENS_8epilogue10collective6detail29Sm90TmaWarpSpecializedAdapterINS1G_15DefaultEpilogueISJ_SK_SK_NS1F_6thread17LinearCombinationISJ_Li1EffLNS1K_9ScaleType4KindE0ELNS_15FloatRoundStyleE2ESJ_EENS1_15EpilogueDefaultEEEEEvvEEEEvNT_6ParamsE,(.L_x_327 - _ZN7cutlass13device_kernelINS_4gemm6kernel13GemmUniversalIN4cute5tupleIJiiiiEEENS1_10collective13CollectiveMmaINS1_34MainloopSm90TmaGmmaWarpSpecializedILi5ENS5_IJNS4_1CILi2EEESB_NSA_ILi1EEEEEENS1_35KernelTmaWarpSpecializedCooperativeEEENS5_IJNSA_ILi256EEENSA_ILi128EEESH_EEENS_10tfloat32_tENS5_IJlSC_lEEESJ_SK_NS4_8TiledMMAINS4_8MMA_AtomIJNS4_4SM904GMMA30MMA_64x128x8_F32TF32TF32_SS_TNILNSO_7ScaleInE1ELSQ_1EEEEEENS4_6LayoutINS5_IJSB_SC_SC_EEENS5_IJSC_NSA_ILi0EEESV_EEEEENS5_IJNS4_10UnderscoreESY_SY_EEEEENS4_23SM90_TMA_LOAD_MULTICASTENS4_14ComposedLayoutINS4_7SwizzleILi3ELi4ELi3EEENS4_18smem_ptr_flag_bitsILi32EEENST_INS5_IJNSA_ILi8EEENSA_ILi32EEEEEENS5_IJS18_SC_EEEEEEEvNS4_8identityES11_S1C_vS1D_EENS_8epilogue10collective6detail29Sm90TmaWarpSpecializedAdapterINS1G_15DefaultEpilogueISJ_SK_SK_NS1F_6thread17LinearCombinationISJ_Li1EffLNS1K_9ScaleType4KindE0ELNS_15FloatRoundStyleE2ESJ_EENS1_15EpilogueDefaultEEEEEvvEEEEvNT_6ParamsE)
        .other          _ZN7cutlass13device_kernelINS_4gemm6kernel13GemmUniversalIN4cute5tupleIJiiiiEEENS1_10collective13CollectiveMmaINS1_34MainloopSm90TmaGmmaWarpSpecializedILi5ENS5_IJNS4_1CILi2EEESB_NSA_ILi1EEEEEENS1_35KernelTmaWarpSpecializedCooperativeEEENS5_IJNSA_ILi256EEENSA_ILi128EEESH_EEENS_10tfloat32_tENS5_IJlSC_lEEESJ_SK_NS4_8TiledMMAINS4_8MMA_AtomIJNS4_4SM904GMMA30MMA_64x128x8_F32TF32TF32_SS_TNILNSO_7ScaleInE1ELSQ_1EEEEEENS4_6LayoutINS5_IJSB_SC_SC_EEENS5_IJSC_NSA_ILi0EEESV_EEEEENS5_IJNS4_10UnderscoreESY_SY_EEEEENS4_23SM90_TMA_LOAD_MULTICASTENS4_14ComposedLayoutINS4_7SwizzleILi3ELi4ELi3EEENS4_18smem_ptr_flag_bitsILi32EEENST_INS5_IJNSA_ILi8EEENSA_ILi32EEEEEENS5_IJS18_SC_EEEEEEEvNS4_8identityES11_S1C_vS1D_EENS_8epilogue10collective6detail29Sm90TmaWarpSpecializedAdapterINS1G_15DefaultEpilogueISJ_SK_SK_NS1F_6thread17LinearCombinationISJ_Li1EffLNS1K_9ScaleType4KindE0ELNS_15FloatRoundStyleE2ESJ_EENS1_15EpilogueDefaultEEEEEvvEEEEvNT_6ParamsE,@"STO_CUDA_ENTRY STV_DEFAULT"
_ZN7cutlass13device_kernelINS_4gemm6kernel13GemmUniversalIN4cute5tupleIJiiiiEEENS1_10collective13CollectiveMmaINS1_34MainloopSm90TmaGmmaWarpSpecializedILi5ENS5_IJNS4_1CILi2EEESB_NSA_ILi1EEEEEENS1_35KernelTmaWarpSpecializedCooperativeEEENS5_IJNSA_ILi256EEENSA_ILi128EEESH_EEENS_10tfloat32_tENS5_IJlSC_lEEESJ_SK_NS4_8TiledMMAINS4_8MMA_AtomIJNS4_4SM904GMMA30MMA_64x128x8_F32TF32TF32_SS_TNILNSO_7ScaleInE1ELSQ_1EEEEEENS4_6LayoutINS5_IJSB_SC_SC_EEENS5_IJSC_NSA_ILi0EEESV_EEEEENS5_IJNS4_10UnderscoreESY_SY_EEEEENS4_23SM90_TMA_LOAD_MULTICASTENS4_14ComposedLayoutINS4_7SwizzleILi3ELi4ELi3EEENS4_18smem_ptr_flag_bitsILi32EEENST_INS5_IJNSA_ILi8EEENSA_ILi32EEEEEENS5_IJS18_SC_EEEEEEEvNS4_8identityES11_S1C_vS1D_EENS_8epilogue10collective6detail29Sm90TmaWarpSpecializedAdapterINS1G_15DefaultEpilogueISJ_SK_SK_NS1F_6thread17LinearCombinationISJ_Li1EffLNS1K_9ScaleType4KindE0ELNS_15FloatRoundStyleE2ESJ_EENS1_15EpilogueDefaultEEEEEvvEEEEvNT_6ParamsE:
[----:B------:R-:W0:Y:S01]  /*0000*/  LDC R1, c[0x0][0x28] ;  /* 0x00000a00ff017b82 */ /* 0x000e220000000800 */
[----:B------:R-:W1:Y:S01]  /*0010*/  S2R R18, SR_TID.X ;  /* 0x0000000000127919 */ /* 0x000e620000002100 */
[----:B------:R-:W-:Y:S01]  /*0020*/  ELECT P0, URZ, PT ;  /* 0x00000000003f782f */ /* 0x000fe20003800000 */
[----:B------:R-:W-:Y:S01]  /*0030*/  BSSY B0, `(.L_x_0) ;  /* 0x000000f000007945 */ /* 0x000fe20003800000 */
[--C-:B-1----:R-:W-:Y:S02]  /*0040*/  SHF.R.U32.HI R0, RZ, 0x5, R18.reuse ;  /* 0x00000005ff007819 */ /* 0x102fe40000011612 */
[----:B------:R-:W-:-:S03]  /*0050*/  SHF.R.U32.HI R3, RZ, 0x7, R18 ;  /* 0x00000007ff037819 */ /* 0x000fc60000011612 */
[----:B------:R-:W1:Y:S04]  /*0060*/  SHFL.IDX PT, R2, R0, RZ, 0x1f ;  /* 0x00001fff00027589 */ /* 0x000e6800000e0000 */
[----:B------:R2:W3:Y:S01]  /*0070*/  SHFL.IDX PT, R5, R3, RZ, 0x1f ;  /* 0x00001fff03057589 */ /* 0x0004e200000e0000 */
[----:B-1----:R-:W-:-:S13]  /*0080*/  ISETP.NE.OR P0, PT, R2, RZ, !P0 ;  /* 0x000000ff0200720c */ /* 0x002fda0004705670 */
[----:B0-23--:R-:W-:Y:S05]  /*0090*/  @P0 BRA `(.L_x_1) ;  /* 0x0000000000200947 */ /* 0x00dfea0003800000 */
[----:B------:R-:W-:Y:S02]  /*00a0*/  ULDC.64 UR4, c[0x0][0x198] ;  /* 0x0000660000047ab9 */ /* 0x000fe40000000a00 */
[----:B------:R-:W-:Y:S02]  /*00b0*/  UIADD3 UR6, UP0, UR4, 0xf0, URZ ;  /* 0x000000f004067890 */ /* 0x000fe4000ff1e03f */
[----:B------:R-:W-:Y:S02]  /*00c0*/  UIADD3 UR4, UP1, UR4, 0x1f0, URZ ;  /* 0x000001f004047890 */ /* 0x000fe4000ff3e03f */
[----:B------:R-:W-:Y:S02]  /*00d0*/  UIADD3.X UR7, URZ, UR5, URZ, UP0, !UPT ;  /* 0x000000053f077290 */ /* 0x000fe400087fe43f */
[----:B------:R-:W-:-:S07]  /*00e0*/  UIADD3.X UR5, URZ, UR5, URZ, UP1, !UPT ;  /* 0x000000053f057290 */ /* 0x000fce0008ffe43f */
[----:B------:R0:W-:Y:S02]  /*00f0*/  UTMACCTL.PF [UR6] ;  /* 0x00000000060079b9 */ /* 0x0001e40008040000 */
[----:B------:R0:W-:Y:S02]  /*0100*/  UTMACCTL.PF [UR4] ;  /* 0x00000000040079b9 */ /* 0x0001e40008040000 */
[----:B0-----:R-:W-:Y:S01]  /*0110*/  NOP ;  /* 0x0000000000007918 */ /* 0x001fe20000000000 */
.L_x_1:
[----:B------:R-:W-:Y:S05]  /*0120*/  BSYNC B0 ;  /* 0x0000000000007941 */ /* 0x000fea0003800000 */
.L_x_0:
[----:B------:R-:W0:Y:S02]  /*0130*/  SHFL.IDX PT, R3, R0, RZ, 0x1f ;  /* 0x00001fff00037589 */ /* 0x000e2400000e0000 */
[----:B0-----:R-:W-:-:S13]  /*0140*/  ISETP.NE.AND P0, PT, R3, RZ, PT ;  /* 0x000000ff0300720c */ /* 0x001fda0003f05270 */
[----:B------:R-:W-:Y:S05]  /*0150*/  @P0 BRA `(.L_x_2) ;  /* 0x0000000000600947 */ /* 0x000fea0003800000 */
[----:B------:R-:W0:Y:S01]  /*0160*/  S2UR UR8, SR_CgaCtaId ;  /* 0x00000000000879c3 */ /* 0x000e220000008800 */
[----:B------:R-:W-:Y:S01]  /*0170*/  UMOV UR4, 0x400 ;  /* 0x0000040000047882 */ /* 0x000fe20000000000 */
[----:B------:R-:W-:Y:S01]  /*0180*/  UMOV UR5, 0x1 ;  /* 0x0000000100057882 */ /* 0x000fe20000000000 */
[----:B------:R-:W-:Y:S01]  /*0190*/  UMOV UR6, 0x6 ;  /* 0x0000000600067882 */ /* 0x000fe20000000000 */
[----:B------:R-:W-:Y:S01]  /*01a0*/  ELECT P0, URZ, PT ;  /* 0x00000000003f782f */ /* 0x000fe20003800000 */
[----:B------:R-:W-:-:S04]  /*01b0*/  UIADD3 UR6, -UR6, 0x100000, URZ ;  /* 0x0010000006067890 */ /* 0x000fc8000fffe13f */
[----:B------:R-:W-:Y:S02]  /*01c0*/  USHF.L.U32 UR7, UR6, 0xb, URZ ;  /* 0x0000000b06077899 */ /* 0x000fe4000800063f */
[----:B------:R-:W-:Y:S02]  /*01d0*/  USHF.L.U32 UR6, UR6, 0x1, URZ ;  /* 0x0000000106067899 */ /* 0x000fe4000800063f */
[----:B0-----:R-:W-:Y:S02]  /*01e0*/  ULEA UR8, UR8, UR4, 0x18 ;  /* 0x0000000408087291 */ /* 0x001fe4000f8ec03f */
[----:B------:R-:W-:-:S04]  /*01f0*/  UIADD3 UR4, -UR5, 0x100000, URZ ;  /* 0x0010000005047890 */ /* 0x000fc8000fffe13f */
[----:B------:R-:W-:Y:S02]  /*0200*/  USHF.L.U32 UR5, UR4, 0xb, URZ ;  /* 0x0000000b04057899 */ /* 0x000fe4000800063f */
[----:B------:R-:W-:Y:S01]  /*0210*/  USHF.L.U32 UR4, UR4, 0x1, URZ ;  /* 0x0000000104047899 */ /* 0x000fe2000800063f */
[----:B------:R-:W0:Y:S11]  /*0220*/  FENCE.VIEW.ASYNC.S ;  /* 0x00000000000073c6 */ /* 0x000e360000000000 */
[----:B0-----:R0:W1:Y:S01]  /*0230*/  SYNCS.EXCH.64 URZ, [UR8], UR4 ;  /* 0x00000004083f75b2 */ /* 0x0010620008000100 */
[----:B------:R0:W2:Y:S01]  /*0240*/  SYNCS.EXCH.64 URZ, [UR8+0x28], UR6 ;  /* 0x00002806083f75b2 */ /* 0x0000a20008000100 */
[----:B------:R0:W3:Y:S01]  /*0250*/  SYNCS.EXCH.64 URZ, [UR8+0x8], UR4 ;  /* 0x00000804083f75b2 */ /* 0x0000e20008000100 */
[----:B------:R0:W4:Y:S01]  /*0260*/  SYNCS.EXCH.64 URZ, [UR8+0x30], UR6 ;  /* 0x00003006083f75b2 */ /* 0x0001220008000100 */
[----:B------:R0:W0:Y:S01]  /*0270*/  SYNCS.EXCH.64 URZ, [UR8+0x10], UR4 ;  /* 0x00001004083f75b2 */ /* 0x0000220008000100 */
[----:B------:R0:W0:Y:S01]  /*0280*/  SYNCS.EXCH.64 URZ, [UR8+0x38], UR6 ;  /* 0x00003806083f75b2 */ /* 0x0000220008000100 */
[----:B------:R0:W0:Y:S01]  /*0290*/  SYNCS.EXCH.64 URZ, [UR8+0x18], UR4 ;  /* 0x00001804083f75b2 */ /* 0x0000220008000100 */
[----:B------:R0:W0:Y:S01]  /*02a0*/  SYNCS.EXCH.64 URZ, [UR8+0x40], UR6 ;  /* 0x00004006083f75b2 */ /* 0x0000220008000100 */
[----:B------:R0:W0:Y:S01]  /*02b0*/  SYNCS.EXCH.64 URZ, [UR8+0x20], UR4 ;  /* 0x00002004083f75b2 */ /* 0x0000220008000100 */
[----:B------:R0:W0:Y:S01]  /*02c0*/  SYNCS.EXCH.64 URZ, [UR8+0x48], UR6 ;  /* 0x00004806083f75b2 */ /* 0x0000220008000100 */
[----:B------:R-:W-:Y:S01]  /*02d0*/  NOP ;  /* 0x0000000000007918 */ /* 0x000fe20000000000 */
.L_x_2:
[----:B------:R-:W-:Y:S01]  /*02e0*/  SHF.R.S32.HI R7, RZ, 0x1f, R18 ;  /* 0x0000001fff077819 */ /* 0x000fe20000011412 */
[----:B------:R-:W5:Y:S01]  /*02f0*/  SHFL.IDX PT, R0, R0, RZ, 0x1f ;  /* 0x00001fff00007589 */ /* 0x000f6200000e0000 */
[----:B0-----:R-:W0:Y:S01]  /*0300*/  S2UR UR8, SR_CTAID.X ;  /* 0x00000000000879c3 */ /* 0x001e220000002500 */
[----:B------:R-:W-:Y:S02]  /*0310*/  ELECT P0, URZ, PT ;  /* 0x00000000003f782f */ /* 0x000fe40003800000 */
[----:B------:R-:W-:Y:S01]  /*0320*/  LEA.HI R7, R7, R18, RZ, 0x7 ;  /* 0x0000001207077211 */ /* 0x000fe200078f38ff */
[----:B------:R-:W1:Y:S01]  /*0330*/  S2R R4, SR_CTAID.Y ;  /* 0x0000000000047919 */ /* 0x000e620000002600 */
[----:B------:R-:W-:Y:S01]  /*0340*/  SHF.R.S32.HI R8, RZ, 0x1f, R3 ;  /* 0x0000001fff087819 */ /* 0x000fe20000011403 */
[----:B------:R-:W-:Y:S01]  /*0350*/  ULDC UR4, c[0x0][0x150] ;  /* 0x0000540000047ab9 */ /* 0x000fe20000000800 */
[----:B------:R-:W-:Y:S01]  /*0360*/  LOP3.LUT R7, R7, 0xffffff80, RZ, 0xc0, !PT ;  /* 0xffffff8007077812 */ /* 0x000fe200078ec0ff */
[----:B------:R-:W-:Y:S01]  /*0370*/  NOP ;  /* 0x0000000000007918 */ /* 0x000fe20000000000 */
[----:B------:R-:W-:Y:S01]  /*0380*/  LEA.HI R8, R8, R3, RZ, 0x2 ;  /* 0x0000000308087211 */ /* 0x000fe200078f10ff */
[----:B------:R-:W2:Y:S01]  /*0390*/  LDC R10, c[0x0][0x144] ;  /* 0x00005100ff0a7b82 */ /* 0x000ea20000000800 */
[----:B------:R-:W-:Y:S01]  /*03a0*/  NOP ;  /* 0x0000000000007918 */ /* 0x000fe20000000000 */
[----:B------:R-:W-:Y:S01]  /*03b0*/  IMAD.IADD R6, R18, 0x1, -R7 ;  /* 0x0000000112067824 */ /* 0x000fe200078e0a07 */
[----:B------:R-:W-:Y:S01]  /*03c0*/  LOP3.LUT R8, R8, 0x3ffffffc, RZ, 0xc0, !PT ;  /* 0x3ffffffc08087812 */ /* 0x000fe200078ec0ff */
[----:B------:R-:W-:Y:S01]  /*03d0*/  IMAD.MOV.U32 R22, RZ, RZ, 0x1 ;  /* 0x00000001ff167424 */ /* 0x000fe200078e00ff */
[----:B------:R-:W-:-:S02]  /*03e0*/  ISETP.NE.AND P3, PT, R5, RZ, PT ;  /* 0x000000ff0500720c */ /* 0x000fc40003f65270 */
[----:B------:R-:W-:Y:S01]  /*03f0*/  SHF.R.S32.HI R7, RZ, 0x1f, R6 ;  /* 0x0000001fff077819 */ /* 0x000fe20000011406 */
[----:B------:R-:W-:Y:S01]  /*0400*/  IMAD.IADD R8, R3, 0x1, -R8 ;  /* 0x0000000103087824 */ /* 0x000fe200078e0a08 */
[----:B------:R-:W3:Y:S02]  /*0410*/  LDC R13, c[0x0][0x140] ;  /* 0x00005000ff0d7b82 */ /* 0x000ee40000000800 */
[----:B------:R-:W-:Y:S02]  /*0420*/  LEA.HI R7, R7, R6, RZ, 0x3 ;  /* 0x0000000607077211 */ /* 0x000fe400078f18ff */
[----:B-----5:R-:W-:Y:S02]  /*0430*/  ISETP.NE.OR P0, PT, R0, RZ, !P0 ;  /* 0x000000ff0000720c */ /* 0x020fe40004705670 */
[--C-:B------:R-:W-:Y:S02]  /*0440*/  SHF.R.S32.HI R0, RZ, 0x3, R7.reuse ;  /* 0x00000003ff007819 */ /* 0x100fe40000011407 */
[----:B------:R-:W-:-:S02]  /*0450*/  SHF.R.S32.HI R7, RZ, 0x1f, R7 ;  /* 0x0000001fff077819 */ /* 0x000fc40000011407 */
[----:B0-----:R-:W-:Y:S02]  /*0460*/  I2FP.F32.U32 R9, UR8 ;  /* 0x0000000800097c45 */ /* 0x001fe40008201000 */
[----:B------:R-:W-:-:S03]  /*0470*/  LEA.HI R7, R7, R0, RZ, 0x2 ;  /* 0x0000000007077211 */ /* 0x000fc600078f10ff */
[----:B------:R-:W-:Y:S01]  /*0480*/  FMUL R9, R9, UR4 ;  /* 0x0000000409097c20 */ /* 0x000fe20008400000 */
[----:B------:R-:W-:Y:S01]  /*0490*/  LOP3.LUT R7, R7, 0xfffffffc, RZ, 0xc0, !PT ;  /* 0xfffffffc07077812 */ /* 0x000fe200078ec0ff */
[----:B------:R-:W-:Y:S01]  /*04a0*/  VOTEU.ALL UP0, P0 ;  /* 0x00000000003f7886 */ /* 0x000fe20000000000 */
[----:B-1----:R-:W-:Y:S01]  /*04b0*/  I2FP.F32.U32 R3, R4 ;  /* 0x0000000400037245 */ /* 0x002fe20000201000 */
[----:B------:R-:W-:Y:S01]  /*04c0*/  ULDC UR4, c[0x0][0x154] ;  /* 0x0000550000047ab9 */ /* 0x000fe20000000800 */
[----:B------:R-:W-:Y:S01]  /*04d0*/  VOTEU.ALL UP1, P0 ;  /* 0x00000000003f7886 */ /* 0x000fe20000020000 */
[----:B------:R-:W0:Y:S01]  /*04e0*/  F2I.U32.TRUNC.NTZ R9, R9 ;  /* 0x0000000900097305 */ /* 0x000e22000020f000 */
[----:B------:R-:W-:Y:S01]  /*04f0*/  IMAD.IADD R7, R0, 0x1, -R7 ;  /* 0x0000000100077824 */ /* 0x000fe200078e0a07 */
[----:B------:R-:W1:Y:S01]  /*0500*/  @!UP0 S2UR UR7, SR_CgaCtaId ;  /* 0x00000000000789c3 */ /* 0x000e620000008800 */
[----:B------:R-:W-:Y:S01]  /*0510*/  FMUL R12, R3, UR4 ;  /* 0x00000004030c7c20 */ /* 0x000fe20008400000 */
[----:B------:R-:W-:Y:S01]  /*0520*/  UMOV UR4, 0x20 ;  /* 0x0000002000047882 */ /* 0x000fe20000000000 */
[----:B------:R-:W-:Y:S01]  /*0530*/  IMAD R8, R8, 0x4, R7 ;  /* 0x0000000408087824 */ /* 0x000fe200078e0207 */
[----:B------:R-:W-:Y:S01]  /*0540*/  @!UP0 UMOV UR6, 0x400 ;  /* 0x0000040000068882 */ /* 0x000fe20000000000 */
[----:B------:R-:W-:-:S04]  /*0550*/  @!UP0 UIADD3 UR4, -UR4, 0x100000, URZ ;  /* 0x0010000004048890 */ /* 0x000fc8000fffe13f */
[----:B------:R-:W-:Y:S02]  /*0560*/  @!UP0 USHF.L.U32 UR5, UR4, 0xb, URZ ;  /* 0x0000000b04058899 */ /* 0x000fe4000800063f */
[----:B------:R-:W-:Y:S01]  /*0570*/  @!UP0 USHF.L.U32 UR4, UR4, 0x1, URZ ;  /* 0x0000000104048899 */ /* 0x000fe2000800063f */
[----:B---3--:R-:W-:Y:S01]  /*0580*/  ISETP.EQ.U32.AND P2, PT, R13, 0x1, PT ;  /* 0x000000010d00780c */ /* 0x008fe20003f42070 */
[----:B------:R-:W3:Y:S01]  /*0590*/  F2I.U32.TRUNC.NTZ R12, R12 ;  /* 0x0000000c000c7305 */ /* 0x000ee2000020f000 */
[----:B------:R-:W-:Y:S01]  /*05a0*/  LEA.HI R0, R8, R8, RZ, 0x1 ;  /* 0x0000000808007211 */ /* 0x000fe200078f08ff */
[----:B------:R-:W5:Y:S03]  /*05b0*/  LDC R7, c[0x0][0x148] ;  /* 0x00005200ff077b82 */ /* 0x000f660000000800 */
[----:B------:R-:W-:Y:S01]  /*05c0*/  LOP3.LUT R11, R0, 0xfffffffe, RZ, 0xc0, !PT ;  /* 0xfffffffe000b7812 */ /* 0x000fe200078ec0ff */
[----:B0-----:R-:W-:Y:S01]  /*05d0*/  IMAD.MOV R15, RZ, RZ, -R9 ;  /* 0x000000ffff0f7224 */ /* 0x001fe200078e0a09 */
[----:B------:R-:W-:-:S03]  /*05e0*/  SHF.R.S32.HI R9, RZ, 0x1f, R2 ;  /* 0x0000001fff097819 */ /* 0x000fc60000011402 */
[----:B--2---:R-:W-:Y:S01]  /*05f0*/  IMAD R3, R10, R15, UR8 ;  /* 0x000000080a037e24 */ /* 0x004fe2000f8e020f */
[----:B------:R-:W-:Y:S01]  /*0600*/  LEA.HI R9, R9, R2, RZ, 0x2 ;  /* 0x0000000209097211 */ /* 0x000fe200078f10ff */
[C---:B------:R-:W-:Y:S02]  /*0610*/  IMAD.IADD R0, R8.reuse, 0x1, -R11 ;  /* 0x0000000108007824 */ /* 0x040fe400078e0a0b */
[----:B------:R-:W-:Y:S01]  /*0620*/  IMAD.SHL.U32 R11, R8, 0x4, RZ ;  /* 0x00000004080b7824 */ /* 0x000fe200078e00ff */
[----:B------:R-:W-:Y:S01]  /*0630*/  LOP3.LUT R9, R9, 0xfffffffc, RZ, 0xc0, !PT ;  /* 0xfffffffc09097812 */ /* 0x000fe200078ec0ff */
[----:B---3--:R-:W-:Y:S01]  /*0640*/  IMAD.MOV R21, RZ, RZ, -R12 ;  /* 0x000000ffff157224 */ /* 0x008fe200078e0a0c */
[----:B------:R-:W-:Y:S01]  /*0650*/  ISETP.NE.AND P4, PT, R0, R3, PT ;  /* 0x000000030000720c */ /* 0x000fe20003f85270 */
[----:B-1----:R-:W-:Y:S01]  /*0660*/  @!UP0 ULEA UR6, UR7, UR6, 0x18 ;  /* 0x0000000607068291 */ /* 0x002fe2000f8ec03f */
[----:B------:R-:W-:Y:S01]  /*0670*/  LOP3.LUT R152, R8, 0xc, R11, 0x78, !PT ;  /* 0x0000000c08987812 */ /* 0x000fe200078e780b */
[----:B------:R-:W-:Y:S01]  /*0680*/  IMAD.IADD R0, R2, 0x1, -R9 ;  /* 0x0000000102007824 */ /* 0x000fe200078e0a09 */
[----:B------:R-:W-:Y:S01]  /*0690*/  VOTEU.ALL UP0, P0 ;  /* 0x00000000003f7886 */ /* 0x000fe20000000000 */
[----:B------:R-:W-:Y:S01]  /*06a0*/  LOP3.LUT P0, RZ, R6, 0x7, RZ, 0xc0, !PT ;  /* 0x0000000706ff7812 */ /* 0x000fe2000780c0ff */
[----:B------:R-:W-:-:S02]  /*06b0*/  VIADD R6, R5, 0xffffffff ;  /* 0xffffffff05067836 */ /* 0x000fc40000000000 */
[----:B------:R-:W-:Y:S01]  /*06c0*/  ISETP.NE.AND P1, PT, R0, 0x3, PT ;  /* 0x000000030000780c */ /* 0x000fe20003f25270 */
[----:B-----5:R-:W-:Y:S01]  /*06d0*/  IMAD R9, R7, R21, R4 ;  /* 0x0000001507097224 */ /* 0x020fe200078e0204 */
[----:B------:R-:W-:Y:S02]  /*06e0*/  ISETP.LT.U32.AND P0, PT, R152, 0x4, !P0 ;  /* 0x000000049800780c */ /* 0x000fe40004701070 */
[----:B------:R-:W-:Y:S01]  /*06f0*/  ISETP.EQ.OR P1, PT, R0, RZ, !P1 ;  /* 0x000000ff0000720c */ /* 0x000fe20004f22670 */
[----:B------:R-:W0:Y:S02]  /*0700*/  FENCE.VIEW.ASYNC.S ;  /* 0x00000000000073c6 */ /* 0x000e240000000000 */
[----:B0-----:R0:W1:Y:S01]  /*0710*/  @!UP0 SYNCS.EXCH.64 URZ, [UR6+0x60], UR4 ;  /* 0x00006004063f85b2 */ /* 0x0010620008000100 */
[----:B------:R-:W-:Y:S02]  /*0720*/  @P4 LEA.HI R2, R152, R152, RZ, 0x1 ;  /* 0x0000009898024211 */ /* 0x000fe400078f08ff */
[----:B------:R-:W-:-:S02]  /*0730*/  ISETP.EQ.AND P1, PT, R5, RZ, P1 ;  /* 0x000000ff0500720c */ /* 0x000fc40000f22270 */
[----:B------:R-:W-:Y:S02]  /*0740*/  @P4 SHF.R.S32.HI R2, RZ, 0x1, R2 ;  /* 0x00000001ff024819 */ /* 0x000fe40000011402 */
[----:B------:R-:W-:Y:S02]  /*0750*/  ISETP.GE.U32.AND P6, PT, R6, 0x2, PT ;  /* 0x000000020600780c */ /* 0x000fe40003fc6070 */
[----:B------:R-:W-:Y:S02]  /*0760*/  @P4 ISETP.NE.AND P5, PT, R2, R9, PT ;  /* 0x000000090200420c */ /* 0x000fe40003fa5270 */
[----:B------:R-:W-:Y:S02]  /*0770*/  SEL R9, RZ, 0x1, !P0 ;  /* 0x00000001ff097807 */ /* 0x000fe40004000000 */
[----:B------:R-:W-:Y:S02]  /*0780*/  @P4 SEL R22, RZ, 0x1, P5 ;  /* 0x00000001ff164807 */ /* 0x000fe40002800000 */
[----:B------:R-:W-:Y:S01]  /*0790*/  SEL R19, RZ, 0x1, !P1 ;  /* 0x00000001ff137807 */ /* 0x000fe20004800000 */
[----:B------:R0:W2:Y:S01]  /*07a0*/  @!UP1 SYNCS.EXCH.64 URZ, [UR6+0x68], UR4 ;  /* 0x00006804063f95b2 */ /* 0x0000a20008000100 */
[----:B------:R-:W-:Y:S01]  /*07b0*/  LOP3.LUT R22, R22, R9, RZ, 0xc0, !PT ;  /* 0x0000000916167212 */ /* 0x000fe200078ec0ff */
[----:B------:R-:W-:Y:S01]  /*07c0*/  NOP ;  /* 0x0000000000007918 */ /* 0x000fe20000000000 */
[----:B------:R-:W-:Y:S01]  /*07d0*/  SEL R19, R19, 0x2, P6 ;  /* 0x0000000213137807 */ /* 0x000fe20003000000 */
[----:B------:R-:W-:Y:S06]  /*07e0*/  @!P2 BRA `(.L_x_3) ;  /* 0x000000000008a947 */ /* 0x000fec0003800000 */
[----:B-12-4-:R-:W-:Y:S01]  /*07f0*/  UCGABAR_ARV ;  /* 0x00000000000079c7 */ /* 0x016fe20008000000 */
[----:B------:R-:W-:Y:S05]  /*0800*/  BRA `(.L_x_4) ;  /* 0x0000000000047947 */ /* 0x000fea0003800000 */
.L_x_3:
[----:B-12-4-:R-:W-:Y:S01]  /*0810*/  NOP ;  /* 0x0000000000007918 */ /* 0x016fe20000000000 */
.L_x_4:
[----:B------:R-:W1:Y:S01]  /*0820*/  LDC R2, c[0x0][0x65c] ;  /* 0x00019700ff027b82 */ /* 0x000e620000000800 */
[----:B------:R-:W-:Y:S02]  /*0830*/  IMAD.U32 R8, RZ, RZ, UR8 ;  /* 0x00000008ff087e24 */ /* 0x000fe4000f8e00ff */
[----:B------:R-:W-:Y:S01]  /*0840*/  IMAD.MOV.U32 R9, RZ, RZ, RZ ;  /* 0x000000ffff097224 */ /* 0x000fe200078e00ff */
[----:B-1----:R-:W-:-:S04]  /*0850*/  ISETP.NE.AND P1, PT, R2, 0x1, PT ;  /* 0x000000010200780c */ /* 0x002fc80003f25270 */
[----:B------:R-:W-:-:S09]  /*0860*/  P2R R5, PR, RZ, 0x2 ;  /* 0x00000002ff057803 */ /* 0x000fd20000000000 */
[----:B------:R-:W1:Y:S01]  /*0870*/  @P1 LDC R17, c[0x0][0x10] ;  /* 0x00000400ff111b82 */ /* 0x000e620000000800 */
[----:B------:R-:W-:Y:S02]  /*0880*/  @P1 IMAD.MOV.U32 R5, RZ, RZ, RZ ;  /* 0x000000ffff051224 */ /* 0x000fe400078e00ff */
[----:B------:R-:W-:-:S05]  /*0890*/  @P1 IMAD.MOV.U32 R13, RZ, RZ, RZ ;  /* 0x000000ffff0d1224 */ /* 0x000fca00078e00ff */
[----:B------:R-:W2:Y:S01]  /*08a0*/  @!P1 LDC R11, c[0x0][0xc] ;  /* 0x00000300ff0b9b82 */ /* 0x000ea20000000800 */
[----:B-1----:R-:W-:-:S04]  /*08b0*/  @P1 IMAD.WIDE.U32 R16, R17, UR8, R4 ;  /* 0x0000000811101c25 */ /* 0x002fc8000f8e0004 */
[----:B------:R-:W-:Y:S02]  /*08c0*/  @P1 IMAD.IADD R17, R17, 0x1, R13 ;  /* 0x0000000111111824 */ /* 0x000fe400078e020d */
[----:B--2---:R-:W-:-:S04]  /*08d0*/  @!P1 IMAD.WIDE.U32 R8, R4, R11, R8 ;  /* 0x0000000b04089225 */ /* 0x004fc800078e0008 */
[----:B------:R-:W-:Y:S02]  /*08e0*/  @!P1 IMAD.MOV.U32 R16, RZ, RZ, R8 ;  /* 0x000000ffff109224 */ /* 0x000fe400078e0008 */
[----:B------:R-:W-:Y:S01]  /*08f0*/  @!P1 IMAD.MOV.U32 R17, RZ, RZ, R9 ;  /* 0x000000ffff119224 */ /* 0x000fe200078e0009 */
[----:B------:R-:W-:Y:S06]  /*0900*/  @!P2 BRA `(.L_x_5) ;  /* 0x00000000000ca947 */ /* 0x000fec0003800000 */
[----:B------:R-:W-:Y:S01]  /*0910*/  UCGABAR_WAIT ;  /* 0x0000000000007dc7 */ /* 0x000fe20008000000 */
[----:B------:R-:W-:Y:S01]  /*0920*/  CCTL.IVALL ;  /* 0x00000000ff00798f */ /* 0x000fe20002000000 */
[----:B------:R-:W-:Y:S05]  /*0930*/  BRA `(.L_x_6) ;  /* 0x0000000000047947 */ /* 0x000fea0003800000 */
.L_x_5:
[----:B------:R-:W-:Y:S06]  /*0940*/  BAR.SYNC.DEFER_BLOCKING 0x0 ;  /* 0x0000000000007b1d */ /* 0x000fec0000010000 */
.L_x_6:
[----:B------:R-:W-:Y:S05]  /*0950*/  @!P3 BRA `(.L_x_7) ;  /* 0x000000b40000b947 */ /* 0x000fea0003800000 */
[----:B------:R-:W-:-:S13]  /*0960*/  ISETP.GT.U32.AND P0, PT, R6, 0x1, PT ;  /* 0x000000010600780c */ /* 0x000fda0003f04070 */
[----:B0-----:R-:W-:Y:S05]  /*0970*/  @P0 EXIT ;  /* 0x000000000000094d */ /* 0x001fea0003800000 */
[----:B------:R-:W-:Y:S01]  /*0980*/  ULDC.64 UR4, c[0x0][0x650] ;  /* 0x0001940000047ab9 */ /* 0x000fe20000000a00 */
[----:B------:R-:W-:Y:S01]  /*0990*/  PRMT R0, RZ, 0x7610, R0 ;  /* 0x00007610ff007816 */ /* 0x000fe20000000000 */
[----:B------:R-:W-:Y:S01]  /*09a0*/  IMAD.MOV.U32 R153, RZ, RZ, -0x1 ;  /* 0xffffffffff997424 */ /* 0x000fe200078e00ff */
[----:B------:R-:W-:Y:S01]  /*09b0*/  ISETP.GE.U32.AND P0, PT, R16, UR4, PT ;  /* 0x0000000410007c0c */ /* 0x000fe2000bf06070 */
[----:B------:R-:W-:Y:S02]  /*09c0*/  IMAD.MOV.U32 R154, RZ, RZ, -0x1 ;  /* 0xffffffffff9a7424 */ /* 0x000fe400078e00ff */
[----:B------:R-:W-:Y:S01]  /*09d0*/  IMAD.MOV.U32 R23, RZ, RZ, -0x1 ;  /* 0xffffffffff177424 */ /* 0x000fe200078e00ff */
[----:B------:R-:W-:-:S13]  /*09e0*/  ISETP.GE.U32.AND.EX P0, PT, R17, UR5, PT, P0 ;  /* 0x0000000511007c0c */ /* 0x000fda000bf06100 */
[----:B------:R-:W-:Y:S05]  /*09f0*/  @P0 BRA `(.L_x_8) ;  /* 0x00000004002c0947 */ /* 0x000fea0003800000 */
[----:B------:R-:W0:Y:S01]  /*0a00*/  LDC.64 R24, c[0x0][0x628] ;  /* 0x00018a00ff187b82 */ /* 0x000e220000000a00 */
[----:B------:R-:W-:Y:S02]  /*0a10*/  IMAD.MOV.U32 R8, RZ, RZ, R16 ;  /* 0x000000ffff087224 */ /* 0x000fe400078e0010 */
[----:B------:R-:W-:-:S05]  /*0a20*/  IMAD.MOV.U32 R9, RZ, RZ, R17 ;  /* 0x000000ffff097224 */ /* 0x000fca00078e0011 */
[----:B------:R-:W1:Y:S08]  /*0a30*/  LDC R0, c[0x0][0x630] ;  /* 0x00018c00ff007b82 */ /* 0x000e700000000800 */
[----:B------:R-:W2:Y:S01]  /*0a40*/  LDC.64 R26, c[0x0][0x620] ;  /* 0x00018800ff1a7b82 */ /* 0x000ea20000000a00 */
[----:B0-----:R-:W-:-:S04]  /*0a50*/  ISETP.NE.U32.AND P0, PT, R24, RZ, PT ;  /* 0x000000ff1800720c */ /* 0x001fc80003f05070 */
[----:B------:R-:W-:-:S13]  /*0a60*/  ISETP.NE.AND.EX P0, PT, R25, RZ, PT, P0 ;  /* 0x000000ff1900720c */ /* 0x000fda0003f05300 */
[----:B-12---:R-:W-:Y:S05]  /*0a70*/  @!P0 BRA `(.L_x_9) ;  /* 0x0000000000288947 */ /* 0x006fea0003800000 */
[----:B------:R-:W0:Y:S02]  /*0a80*/  LDC R13, c[0x0][0x634] ;  /* 0x00018d00ff0d7b82 */ /* 0x000e240000000800 */
[----:B0-----:R-:W-:-:S05]  /*0a90*/  IADD3 R13, P0, R16, R13, RZ ;  /* 0x0000000d100d7210 */ /* 0x001fca0007f1e0ff */
[----:B------:R-:W-:-:S04]  /*0aa0*/  IMAD.X R15, RZ, RZ, R17, P0 ;  /* 0x000000ffff0f7224 */ /* 0x000fc800000e0611 */
[----:B------:R-:W-:-:S04]  /*0ab0*/  IMAD.WIDE.U32 R8, R15, R24, RZ ;  /* 0x000000180f087225 */ /* 0x000fc800078e00ff */
[----:B------:R-:W-:-:S04]  /*0ac0*/  IMAD.WIDE.U32 R10, P0, R13, R25, R8 ;  /* 0x000000190d0a7225 */ /* 0x000fc80007800008 */
[----:B------:R-:W-:-:S04]  /*0ad0*/  IMAD.WIDE.U32 R8, R13, R24, RZ ;  /* 0x000000180d087225 */ /* 0x000fc800078e00ff */
[----:B------:R-:W-:Y:S01]  /*0ae0*/  IMAD.X R13, RZ, RZ, RZ, P0 ;  /* 0x000000ffff0d7224 */ /* 0x000fe200000e06ff */
[----:B------:R-:W-:Y:S01]  /*0af0*/  IADD3 RZ, P0, R9, R10, RZ ;  /* 0x0000000a09ff7210 */ /* 0x000fe20007f1e0ff */
[----:B------:R-:W-:-:S04]  /*0b00*/  IMAD.MOV.U32 R12, RZ, RZ, R11 ;  /* 0x000000ffff0c7224 */ /* 0x000fc800078e000b */
[----:B------:R-:W-:-:S08]  /*0b10*/  IMAD.WIDE.U32.X R8, R15, R25, R12, P0 ;  /* 0x000000190f087225 */ /* 0x000fd000000e040c */
.L_x_9:
[----:B------:R-:W0:Y:S01]  /*0b20*/  LDC.64 R24, c[0x0][0x640] ;  /* 0x00019000ff187b82 */ /* 0x000e220000000a00 */
[-CC-:B------:R-:W-:Y:S01]  /*0b30*/  SHF.R.U64 R28, R8, R0.reuse, R9.reuse ;  /* 0x00000000081c7219 */ /* 0x180fe20000001209 */
[----:B------:R-:W-:Y:S01]  /*0b40*/  IMAD R30, R7, R21, R4 ;  /* 0x00000015071e7224 */ /* 0x000fe200078e0204 */
[----:B------:R-:W-:Y:S01]  /*0b50*/  SHF.R.U32.HI R0, RZ, R0, R9 ;  /* 0x00000000ff007219 */ /* 0x000fe20000011609 */
[----:B------:R-:W-:Y:S01]  /*0b60*/  IMAD.MOV.U32 R21, RZ, RZ, 0x1 ;  /* 0x00000001ff157424 */ /* 0x000fe200078e00ff */
[----:B------:R-:W-:-:S03]  /*0b70*/  IADD3 R5, P0, RZ, -R28, RZ ;  /* 0x8000001cff057210 */ /* 0x000fc60007f1e0ff */
[----:B------:R-:W1:Y:S02]  /*0b80*/  LDC R6, c[0x0][0x618] ;  /* 0x00018600ff067b82 */ /* 0x000e640000000800 */
[----:B------:R-:W-:-:S04]  /*0b90*/  IMAD.X R9, RZ, RZ, ~R0, P0 ;  /* 0x000000ffff097224 */ /* 0x000fc800000e0e00 */
[-C--:B------:R-:W-:Y:S02]  /*0ba0*/  IMAD R0, R9, R26.reuse, RZ ;  /* 0x0000001a09007224 */ /* 0x080fe400078e02ff */
[----:B------:R-:W2:Y:S01]  /*0bb0*/  LDC R11, c[0x0][0x608] ;  /* 0x00018200ff0b7b82 */ /* 0x000ea20000000800 */
[----:B------:R-:W-:-:S04]  /*0bc0*/  IMAD.WIDE.U32 R8, R5, R26, R16 ;  /* 0x0000001a05087225 */ /* 0x000fc800078e0010 */
[----:B------:R-:W-:-:S03]  /*0bd0*/  IMAD R5, R5, R27, R0 ;  /* 0x0000001b05057224 */ /* 0x000fc600078e0200 */
[----:B------:R-:W3:Y:S01]  /*0be0*/  LDC R12, c[0x0][0x658] ;  /* 0x00019600ff0c7b82 */ /* 0x000ee20000000800 */
[----:B0-----:R-:W-:Y:S01]  /*0bf0*/  ISETP.NE.U32.AND P0, PT, R24, RZ, PT ;  /* 0x000000ff1800720c */ /* 0x001fe20003f05070 */
[----:B------:R-:W-:Y:S02]  /*0c00*/  IMAD.IADD R5, R9, 0x1, R5 ;  /* 0x0000000109057824 */ /* 0x000fe400078e0205 */
[----:B------:R-:W-:Y:S01]  /*0c10*/  IMAD.MOV.U32 R9, RZ, RZ, -0x1 ;  /* 0xffffffffff097424 */ /* 0x000fe200078e00ff */
[----:B------:R-:W-:-:S03]  /*0c20*/  ISETP.NE.AND.EX P0, PT, R25, RZ, PT, P0 ;  /* 0x000000ff1900720c */ /* 0x000fc60003f05300 */
[----:B------:R-:W0:Y:S01]  /*0c30*/  LDC R15, c[0x0][0x600] ;  /* 0x00018000ff0f7b82 */ /* 0x000e220000000800 */
[-CC-:B-1----:R-:W-:Y:S02]  /*0c40*/  SHF.R.U64 R13, R8, R6.reuse, R5.reuse ;  /* 0x00000006080d7219 */ /* 0x182fe40000001205 */
[----:B------:R-:W-:-:S05]  /*0c50*/  SHF.R.U32.HI R0, RZ, R6, R5 ;  /* 0x00000006ff007219 */ /* 0x000fca0000011605 */
[----:B------:R-:W1:Y:S01]  /*0c60*/  LDC R14, c[0x0][0x648] ;  /* 0x00019200ff0e7b82 */ /* 0x000e620000000800 */
[-CC-:B--2---:R-:W-:Y:S02]  /*0c70*/  SHF.R.U64 R27, R13, R11.reuse, R0.reuse ;  /* 0x0000000b0d1b7219 */ /* 0x184fe40000001200 */
[----:B------:R-:W-:-:S05]  /*0c80*/  SHF.R.U32.HI R5, RZ, R11, R0 ;  /* 0x0000000bff057219 */ /* 0x000fca0000011600 */
[----:B------:R-:W2:Y:S01]  /*0c90*/  LDC R20, c[0x0][0x638] ;  /* 0x00018e00ff147b82 */ /* 0x000ea20000000800 */
[-CC-:B---3--:R-:W-:Y:S02]  /*0ca0*/  SHF.R.U64 R26, R27, R12.reuse, R5.reuse ;  /* 0x0000000c1b1a7219 */ /* 0x188fe40000001205 */
[-C--:B------:R-:W-:Y:S02]  /*0cb0*/  SHF.L.U32 R0, R9, R12.reuse, RZ ;  /* 0x0000000c09007219 */ /* 0x080fe400000006ff */
[----:B------:R-:W-:Y:S01]  /*0cc0*/  SHF.R.U32.HI R5, RZ, R12, R5 ;  /* 0x0000000cff057219 */ /* 0x000fe20000011605 */
[----:B------:R-:W-:Y:S01]  /*0cd0*/  IMAD.MOV.U32 R4, RZ, RZ, R26 ;  /* 0x000000ffff047224 */ /* 0x000fe200078e001a */
[----:B------:R-:W-:Y:S01]  /*0ce0*/  LOP3.LUT R10, RZ, R0, RZ, 0x33, !PT ;  /* 0x00000000ff0a7212 */ /* 0x000fe200078e33ff */
[----:B------:R-:W3:Y:S01]  /*0cf0*/  LDC R23, c[0x0][0x610] ;  /* 0x00018400ff177b82 */ /* 0x000ee20000000800 */
[----:B------:R-:W-:Y:S05]  /*0d00*/  @!P0 BRA `(.L_x_10) ;  /* 0x0000000000288947 */ /* 0x000fea0003800000 */
[----:B------:R-:W4:Y:S02]  /*0d10*/  LDC R9, c[0x0][0x64c] ;  /* 0x00019300ff097b82 */ /* 0x000f240000000800 */
[----:B----4-:R-:W-:-:S05]  /*0d20*/  IADD3 R9, P0, R26, R9, RZ ;  /* 0x000000091a097210 */ /* 0x010fca0007f1e0ff */
        /* <DEDUP_REMOVED lines=8> */
.L_x_10:
[----:B-1----:R-:W-:Y:S01]  /*0db0*/  SHF.R.U64 R4, R4, R14, R5 ;  /* 0x0000000e04047219 */ /* 0x002fe20000001205 */
[----:B0-----:R-:W-:Y:S01]  /*0dc0*/  VIADD R6, R15, 0xffffffff ;  /* 0xffffffff0f067836 */ /* 0x001fe20000000000 */
[----:B------:R-:W-:Y:S02]  /*0dd0*/  SHF.L.U32 R0, R21, R12, RZ ;  /* 0x0000000c15007219 */ /* 0x000fe400000006ff */
[----:B------:R-:W-:Y:S01]  /*0de0*/  LOP3.LUT R5, R27, R10, RZ, 0xc0, !PT ;  /* 0x0000000a1b057212 */ /* 0x000fe200078ec0ff */
[----:B------:R-:W-:Y:S01]  /*0df0*/  IMAD.MOV R7, RZ, RZ, -R4 ;  /* 0x000000ffff077224 */ /* 0x000fe200078e0a04 */
[----:B------:R-:W-:Y:S02]  /*0e00*/  SEL R3, R3, R30, !P1 ;  /* 0x0000001e03037207 */ /* 0x000fe40004800000 */
[----:B------:R-:W-:Y:S01]  /*0e10*/  LOP3.LUT R6, R13, R6, RZ, 0xc0, !PT ;  /* 0x000000060d067212 */ /* 0x000fe200078ec0ff */
[----:B------:R-:W-:Y:S02]  /*0e20*/  IMAD R4, R0, R4, R5 ;  /* 0x0000000400047224 */ /* 0x000fe400078e0205 */
[----:B--2---:R-:W-:-:S02]  /*0e30*/  IMAD R0, R7, R20, R26 ;  /* 0x0000001407007224 */ /* 0x004fc400078e021a */
[----:B---3--:R-:W-:Y:S02]  /*0e40*/  IMAD R3, R4, R23, R3 ;  /* 0x0000001704037224 */ /* 0x008fe400078e0203 */
[----:B------:R-:W-:Y:S02]  /*0e50*/  IMAD.MOV.U32 R5, RZ, RZ, 0x1 ;  /* 0x00000001ff057424 */ /* 0x000fe400078e00ff */
[----:B------:R-:W-:Y:S02]  /*0e60*/  IMAD R4, R0, R15, R6 ;  /* 0x0000000f00047224 */ /* 0x000fe400078e0206 */
[----:B------:R-:W-:Y:S01]  /*0e70*/  IMAD.MOV.U32 R23, RZ, RZ, R28 ;  /* 0x000000ffff177224 */ /* 0x000fe200078e001c */
[----:B------:R-:W-:Y:S02]  /*0e80*/  PRMT R0, R5, 0x7610, R0 ;  /* 0x0000761005007816 */ /* 0x000fe40000000000 */
[----:B------:R-:W-:Y:S02]  /*0e90*/  SEL R154, R4, R3, !P1 ;  /* 0x00000003049a7207 */ /* 0x000fe40004800000 */
[----:B------:R-:W-:-:S07]  /*0ea0*/  SEL R153, R3, R4, !P1 ;  /* 0x0000000403997207 */ /* 0x000fce0004800000 */
.L_x_8:
[----:B------:R-:W-:-:S08]  /*0eb0*/  NOP ;  /* 0x0000000000007918 */ /* 0x000fd00000000000 */
[----:B------:R-:W0:Y:S02]  /*0ec0*/  USETMAXREG.TRY_ALLOC.CTAPOOL UP0, 0xe8 ;  /* 0x000000e8000079c8 */ /* 0x000e240008000600 */
[----:B0-----:R-:W-:-:S13]  /*0ed0*/  PLOP3.LUT P0, PT, PT, PT, UP0, 0x80, 0x0 ;  /* 0x000000000000781c */ /* 0x001fda0003f0f008 */
[----:B------:R-:W-:Y:S05]  /*0ee0*/  @!P0 BRA `(.L_x_8) ;  /* 0xfffffffc00f08947 */ /* 0x000fea000383ffff */
[----:B------:R-:W-:Y:S01]  /*0ef0*/  ULDC.64 UR4, c[0x0][0x598] ;  /* 0x0001660000047ab9 */ /* 0x000fe20000000a00 */
[----:B------:R-:W-:Y:S01]  /*0f00*/  ULDC.64 UR36, c[0x0][0x208] ;  /* 0x0000820000247ab9 */ /* 0x000fe20000000a00 */
[----:B------:R-:W-:-:S04]  /*0f10*/  ISETP.NE.U32.AND P0, PT, RZ, UR4, PT ;  /* 0x00000004ff007c0c */ /* 0x000fc8000bf05070 */
[----:B------:R-:W-:-:S13]  /*0f20*/  ISETP.NE.AND.EX P0, PT, RZ, UR5, PT, P0 ;  /* 0x00000005ff007c0c */ /* 0x000fda000bf05300 */
[----:B------:R-:W-:Y:S05]  /*0f30*/  @!P0 BRA `(.L_x_11) ;  /* 0x00000000001c8947 */ /* 0x000fea0003800000 */
[----:B------:R-:W0:Y:S02]  /*0f40*/  LDC.64 R4, c[0x0][0x598] ;  /* 0x00016600ff047b82 */ /* 0x000e240000000a00 */
[----:B0-----:R-:W2:Y:S02]  /*0f50*/  LDG.E.64 R4, desc[UR36][R4.64] ;  /* 0x0000002404047981 */ /* 0x001ea4000c1e1b00 */
[----:B--2---:R-:W-:-:S04]  /*0f60*/  ISETP.NE.U32.AND P0, PT, R4, RZ, PT ;  /* 0x000000ff0400720c */ /* 0x004fc80003f05070 */
[----:B------:R-:W-:-:S13]  /*0f70*/  ISETP.NE.AND.EX P0, PT, R5, RZ, PT, P0 ;  /* 0x000000ff0500720c */ /* 0x000fda0003f05300 */
[----:B------:R-:W-:Y:S05]  /*0f80*/  @!P0 BRA `(.L_x_11) ;  /* 0x0000000000088947 */ /* 0x000fea0003800000 */
[----:B------:R0:W5:Y:S01]  /*0f90*/  LD.E R155, desc[UR36][R4.64] ;  /* 0x00000024049b7980 */ /* 0x000162000c101900 */
[----:B------:R-:W-:Y:S05]  /*0fa0*/  BRA `(.L_x_12) ;  /* 0x0000000000247947 */ /* 0x000fea0003800000 */
.L_x_11:
[----:B------:R-:W-:Y:S02]  /*0fb0*/  ULDC.64 UR4, c[0x0][0x588] ;  /* 0x0001620000047ab9 */ /* 0x000fe40000000a00 */
[----:B------:R-:W-:-:S04]  /*0fc0*/  ISETP.NE.U32.AND P0, PT, RZ, UR4, PT ;  /* 0x00000004ff007c0c */ /* 0x000fc8000bf05070 */
[----:B------:R-:W-:-:S13]  /*0fd0*/  ISETP.NE.AND.EX P0, PT, RZ, UR5, PT, P0 ;  /* 0x00000005ff007c0c */ /* 0x000fda000bf05300 */
[----:B------:R-:W-:Y:S05]  /*0fe0*/  @!P0 BRA `(.L_x_13) ;  /* 0x00000000000c8947 */ /* 0x000fea0003800000 */
[----:B------:R-:W0:Y:S02]  /*0ff0*/  LDC.64 R4, c[0x0][0x588] ;  /* 0x00016200ff047b82 */ /* 0x000e240000000a00 */
[----:B0-----:R1:W5:Y:S01]  /*1000*/  LDG.E R155, desc[UR36][R4.64] ;  /* 0x00000024049b7981 */ /* 0x001362000c1e1900 */
[----:B------:R-:W-:Y:S05]  /*1010*/  BRA `(.L_x_12) ;  /* 0x0000000000087947 */ /* 0x000fea0003800000 */
.L_x_13:
[----:B------:R-:W-:Y:S02]  /*1020*/  ULDC UR4, c[0x0][0x580] ;  /* 0x0001600000047ab9 */ /* 0x000fe40000000800 */
[----:B------:R-:W-:-:S07]  /*1030*/  IMAD.U32 R155, RZ, RZ, UR4 ;  /* 0x00000004ff9b7e24 */ /* 0x000fce000f8e00ff */
.L_x_12:
[----:B------:R-:W-:Y:S02]  /*1040*/  ULDC.64 UR4, c[0x0][0x5a0] ;  /* 0x0001680000047ab9 */ /* 0x000fe40000000a00 */
[----:B------:R-:W-:-:S04]  /*1050*/  ISETP.NE.U32.AND P0, PT, RZ, UR4, PT ;  /* 0x00000004ff007c0c */ /* 0x000fc8000bf05070 */
[----:B------:R-:W-:-:S13]  /*1060*/  ISETP.NE.AND.EX P0, PT, RZ, UR5, PT, P0 ;  /* 0x00000005ff007c0c */ /* 0x000fda000bf05300 */
[----:B------:R-:W-:Y:S05]  /*1070*/  @!P0 BRA `(.L_x_14) ;  /* 0x00000000001c8947 */ /* 0x000fea0003800000 */
[----:B01----:R-:W0:Y:S02]  /*1080*/  LDC.64 R4, c[0x0][0x5a0] ;  /* 0x00016800ff047b82 */ /* 0x003e240000000a00 */
[----:B0-----:R-:W2:Y:S02]  /*1090*/  LDG.E.64 R4, desc[UR36][R4.64] ;  /* 0x0000002404047981 */ /* 0x001ea4000c1e1b00 */
[----:B--2---:R-:W-:-:S04]  /*10a0*/  ISETP.NE.U32.AND P0, PT, R4, RZ, PT ;  /* 0x000000ff0400720c */ /* 0x004fc80003f05070 */
[----:B------:R-:W-:-:S13]  /*10b0*/  ISETP.NE.AND.EX P0, PT, R5, RZ, PT, P0 ;  /* 0x000000ff0500720c */ /* 0x000fda0003f05300 */
[----:B------:R-:W-:Y:S05]  /*10c0*/  @!P0 BRA `(.L_x_14) ;  /* 0x0000000000088947 */ /* 0x000fea0003800000 */
[----:B------:R0:W5:Y:S01]  /*10d0*/  LD.E R156, desc[UR36][R4.64] ;  /* 0x00000024049c7980 */ /* 0x000162000c101900 */
[----:B------:R-:W-:Y:S05]  /*10e0*/  BRA `(.L_x_15) ;  /* 0x0000000000247947 */ /* 0x000fea0003800000 */
.L_x_14:
[----:B------:R-:W-:Y:S02]  /*10f0*/  ULDC.64 UR4, c[0x0][0x590] ;  /* 0x0001640000047ab9 */ /* 0x000fe40000000a00 */
[----:B------:R-:W-:-:S04]  /*1100*/  ISETP.NE.U32.AND P0, PT, RZ, UR4, PT ;  /* 0x00000004ff007c0c */ /* 0x000fc8000bf05070 */
[----:B------:R-:W-:-:S13]  /*1110*/  ISETP.NE.AND.EX P0, PT, RZ, UR5, PT, P0 ;  /* 0x00000005ff007c0c */ /* 0x000fda000bf05300 */
[----:B------:R-:W-:Y:S05]  /*1120*/  @!P0 BRA `(.L_x_16) ;  /* 0x00000000000c8947 */ /* 0x000fea0003800000 */
[----:B------:R-:W2:Y:S02]  /*1130*/  LDC.64 R156, c[0x0][0x590] ;  /* 0x00016400ff9c7b82 */ /* 0x000ea40000000a00 */
[----:B--2---:R2:W5:Y:S01]  /*1140*/  LDG.E R156, desc[UR36][R156.64] ;  /* 0x000000249c9c7981 */ /* 0x004562000c1e1900 */
[----:B------:R-:W-:Y:S05]  /*1150*/  BRA `(.L_x_15) ;  /* 0x0000000000087947 */ /* 0x000fea0003800000 */
.L_x_16:
[----:B------:R-:W-:Y:S02]  /*1160*/  ULDC UR4, c[0x0][0x584] ;  /* 0x0001610000047ab9 */ /* 0x000fe40000000800 */
[----:B------:R-:W-:-:S07]  /*1170*/  IMAD.U32 R156, RZ, RZ, UR4 ;  /* 0x00000004ff9c7e24 */ /* 0x000fce000f8e00ff */
.L_x_15:
[----:B------:R-:W-:-:S13]  /*1180*/  LOP3.LUT P0, RZ, R0, 0xff, RZ, 0xc0, !PT ;  /* 0x000000ff00ff7812 */ /* 0x000fda000780c0ff */
[----:B------:R-:W-:Y:S05]  /*1190*/  @!P0 EXIT ;  /* 0x000000000000894d */ /* 0x000fea0003800000 */
[----:B------:R-:W-:Y:S01]  /*11a0*/  ULDC UR4, c[0x0][0x28c] ;  /* 0x0000a30000047ab9 */ /* 0x000fe20000000800 */
[----:B------:R-:W-:Y:S01]  /*11b0*/  LOP3.LUT R168, R19, 0x1, RZ, 0xfc, !PT ;  /* 0x0000000113a87812 */ /* 0x000fe200078efcff */
[----:B------:R-:W-:Y:S01]  /*11c0*/  UIADD3 UR4, UR4, 0x7f, URZ ;  /* 0x0000007f04047890 */ /* 0x000fe2000fffe03f */
[----:B------:R-:W-:Y:S01]  /*11d0*/  UMOV UR38, URZ ;  /* 0x0000003f00267c82 */ /* 0x000fe20008000000 */
[----:B------:R-:W-:Y:S02]  /*11e0*/  UMOV UR39, URZ ;  /* 0x0000003f00277c82 */ /* 0x000fe40008000000 */
[----:B------:R-:W-:-:S04]  /*11f0*/  USHF.R.S32.HI UR5, URZ, 0x1f, UR4 ;  /* 0x0000001f3f057899 */ /* 0x000fc80008011404 */
[----:B------:R-:W-:-:S04]  /*1200*/  ULEA.HI UR5, UR5, UR4, URZ, 0x7 ;  /* 0x0000000405057291 */ /* 0x000fc8000f8f383f */
[----:B------:R-:W-:-:S12]  /*1210*/  USHF.R.S32.HI UR40, URZ, 0x7, UR5 ;  /* 0x000000073f287899 */ /* 0x000fd80008011405 */
.L_x_290:
[----:B------:R-:W-:Y:S01]  /*1220*/  LOP3.LUT R0, R18, 0x80, RZ, 0xc0, !PT ;  /* 0x0000008012007812 */ /* 0x000fe200078ec0ff */
[----:B---3--:R-:W3:Y:S01]  /*1230*/  S2UR UR7, SR_CgaCtaId ;  /* 0x00000000000779c3 */ /* 0x008ee20000008800 */
[----:B------:R-:W-:Y:S02]  /*1240*/  UMOV UR6, 0x400 ;  /* 0x0000040000067882 */ /* 0x000fe40000000000 */
[----:B------:R-:W-:-:S06]  /*1250*/  SHF.R.U32.HI R0, RZ, 0x7, R0 ;  /* 0x00000007ff007819 */ /* 0x000fcc0000011600 */
[----:B----4-:R-:W4:Y:S01]  /*1260*/  SHFL.IDX PT, R0, R0, RZ, 0x1f ;  /* 0x00001fff00007589 */ /* 0x010f2200000e0000 */
[----:B---3--:R-:W-:Y:S01]  /*1270*/  ULEA UR6, UR7, UR6, 0x18 ;  /* 0x0000000607067291 */ /* 0x008fe2000f8ec03f */
[----:B----4-:R-:W-:-:S13]  /*1280*/  R2UR UR4, R0 ;  /* 0x00000000000472ca */ /* 0x010fda00000e0000 */
[----:B------:R-:W-:-:S04]  /*1290*/  ULEA.HI UR5, UR4, UR4, URZ, 0x1 ;  /* 0x0000000404057291 */ /* 0x000fc8000f8f083f */
[----:B------:R-:W-:-:S04]  /*12a0*/  ULOP3.LUT UR5, UR5, 0x7fffe, URZ, 0xc0, !UPT ;  /* 0x0007fffe05057892 */ /* 0x000fc8000f8ec03f */
[----:B------:R-:W-:-:S03]  /*12b0*/  UIADD3 UR5, UR4, -UR5, URZ ;  /* 0x8000000504057290 */ /* 0x000fc6000fffe03f */
[----:B------:R-:W-:Y:S01]  /*12c0*/  ULDC UR4, c[0x0][0x28c] ;  /* 0x0000a30000047ab9 */ /* 0x000fe20000000800 */
[----:B------:R-:W-:Y:S01]  /*12d0*/  ULEA UR5, UR5, UR6, 0xd ;  /* 0x0000000605057291 */ /* 0x000fe2000f8e683f */
[----:B------:R-:W-:-:S03]  /*12e0*/  ISETP.LT.AND P0, PT, RZ, UR4, PT ;  /* 0x00000004ff007c0c */ /* 0x000fc6000bf01270 */
[----:B------:R-:W-:-:S04]  /*12f0*/  UIADD3 UR5, UR5, 0x100, URZ ;  /* 0x0000010005057890 */ /* 0x000fc8000fffe03f */
[----:B------:R-:W-:-:S04]  /*1300*/  USHF.R.U32.HI UR5, URZ, 0x4, UR5 ;  /* 0x000000043f057899 */ /* 0x000fc80008011605 */
[----:B------:R-:W-:Y:S02]  /*1310*/  ULOP3.LUT UR41, UR5, 0x3fff, URZ, 0xc0, !UPT ;  /* 0x00003fff05297892 */ /* 0x000fe4000f8ec03f */
[----:B-12---:R-:W-:Y:S10]  /*1320*/  @P0 BRA `(.L_x_17) ;  /* 0x0000000000400947 */ /* 0x006ff40003800000 */
[----:B------:R-:W-:Y:S01]  /*1330*/  MOV R0, 0x0 ;  /* 0x0000000000007802 */ /* 0x000fe20000000f00 */
[----:B------:R-:W-:Y:S01]  /*1340*/  ULDC.64 UR4, c[0x4][0x68] ;  /* 0x01001a0000047ab9 */ /* 0x000fe20000000a00 */
[----:B------:R-:W-:Y:S01]  /*1350*/  ULDC.64 UR6, c[0x4][0x8] ;  /* 0x0100020000067ab9 */ /* 0x000fe20000000a00 */
[----:B01----:R-:W-:Y:S01]  /*1360*/  IMAD.U32 R4, RZ, RZ, UR4 ;  /* 0x00000004ff047e24 */ /* 0x003fe2000f8e00ff */
[----:B------:R0:W1:Y:S01]  /*1370*/  LDC.64 R14, c[0x4][R0] ;  /* 0x01000000000e7b82 */ /* 0x0000620000000a00 */
[----:B------:R-:W-:Y:S01]  /*1380*/  IMAD.U32 R5, RZ, RZ, UR5 ;  /* 0x00000005ff057e24 */ /* 0x000fe2000f8e00ff */
[----:B------:R-:W-:Y:S01]  /*1390*/  ULDC.64 UR4, c[0x4][0x70] ;  /* 0x01001c0000047ab9 */ /* 0x000fe20000000a00 */
[----:B------:R-:W-:Y:S02]  /*13a0*/  IMAD.U32 R10, RZ, RZ, UR6 ;  /* 0x00000006ff0a7e24 */ /* 0x000fe4000f8e00ff */
[----:B------:R-:W-:Y:S02]  /*13b0*/  IMAD.U32 R6, RZ, RZ, UR4 ;  /* 0x00000004ff067e24 */ /* 0x000fe4000f8e00ff */
[----:B------:R-:W-:-:S02]  /*13c0*/  IMAD.U32 R7, RZ, RZ, UR5 ;  /* 0x00000005ff077e24 */ /* 0x000fc4000f8e00ff */
[----:B------:R-:W-:Y:S02]  /*13d0*/  IMAD.U32 R11, RZ, RZ, UR7 ;  /* 0x00000007ff0b7e24 */ /* 0x000fe4000f8e00ff */
[----:B------:R-:W-:Y:S02]  /*13e0*/  IMAD.MOV.U32 R8, RZ, RZ, 0x1e1 ;  /* 0x000001e1ff087424 */ /* 0x000fe400078e00ff */
[----:B------:R-:W-:Y:S02]  /*13f0*/  IMAD.MOV.U32 R12, RZ, RZ, 0x1 ;  /* 0x00000001ff0c7424 */ /* 0x000fe400078e00ff */
[----:B0-----:R-:W-:-:S07]  /*1400*/  IMAD.MOV.U32 R13, RZ, RZ, RZ ;  /* 0x000000ffff0d7224 */ /* 0x001fce00078e00ff */
[----:B------:R-:W-:-:S07]  /*1410*/  LEPC R20, `(.L_x_17) ;  /* 0x000000001014794e */ /* 0x000fce0000000000 */
[----:B-12--5:R-:W-:Y:S05]  /*1420*/  CALL.ABS.NOINC R14 ;  /* 0x000000000e007343 */ /* 0x026fea0003c00000 */
.L_x_17:
[----:B------:R-:W-:-:S13]  /*1430*/  ISETP.NE.AND P0, PT, R168, 0x3, PT ;  /* 0x00000003a800780c */ /* 0x000fda0003f05270 */
[----:B------:R-:W-:Y:S05]  /*1440*/  @!P0 BRA `(.L_x_18) ;  /* 0x0000000000048947 */ /* 0x000fea0003800000 */
[----:B------:R-:W-:Y:S01]  /*1450*/  BPT.TRAP 0x1 ;  /* 0x000000040000795c */ /* 0x000fe20000300000 */
.L_x_18:
[----:B------:R-:W3:Y:S01]  /*1460*/  S2UR UR5, SR_CgaCtaId ;  /* 0x00000000000579c3 */ /* 0x000ee20000008800 */
[----:B------:R-:W-:Y:S01]  /*1470*/  UMOV UR4, 0x400 ;  /* 0x0000040000047882 */ /* 0x000fe20000000000 */
[----:B------:R-:W-:Y:S02]  /*1480*/  IMAD.U32 R0, RZ, RZ, UR38 ;  /* 0x00000026ff007e24 */ /* 0x000fe4000f8e00ff */
[----:B------:R-:W-:-:S03]  /*1490*/  IMAD.U32 R3, RZ, RZ, UR39 ;  /* 0x00000027ff037e24 */ /* 0x000fc6000f8e00ff */
[----:B------:R-:W-:Y:S01]  /*14a0*/  SHF.L.U32 R0, R0, 0x1f, RZ ;  /* 0x0000001f00007819 */ /* 0x000fe200000006ff */
[----:B---3--:R-:W-:-:S06]  /*14b0*/  ULEA UR4, UR5, UR4, 0x18 ;  /* 0x0000000405047291 */ /* 0x008fcc000f8ec03f */
[----:B------:R-:W-:-:S04]  /*14c0*/  IMAD.U32 R6, RZ, RZ, UR4 ;  /* 0x00000004ff067e24 */ /* 0x000fc8000f8e00ff */
[----:B------:R-:W-:-:S04]  /*14d0*/  IMAD R3, R3, 0x8, R6 ;  /* 0x0000000803037824 */ /* 0x000fc800078e0206 */
[----:B------:R3:W4:Y:S01]  /*14e0*/  SYNCS.PHASECHK.TRANS64.TRYWAIT P1, [R3+URZ], R0 ;  /* 0x00000000030075a7 */ /* 0x000722000802017f */
[----:B------:R-:W-:Y:S05]  /*14f0*/  @!P0 BRA `(.L_x_19) ;  /* 0x0000000000048947 */ /* 0x000fea0003800000 */
[----:B------:R-:W-:Y:S01]  /*1500*/  BPT.TRAP 0x1 ;  /* 0x000000040000795c */ /* 0x000fe20000300000 */
.L_x_19:
[----:B----4-:R-:W-:Y:S05]  /*1510*/  @P1 BRA `(.L_x_20) ;  /* 0x0000000000081947 */ /* 0x010fea0003800000 */
[----:B------:R-:W4:Y:S02]  /*1520*/  SYNCS.PHASECHK.TRANS64.TRYWAIT P1, [R3+URZ], R0 ;  /* 0x00000000030075a7 */ /* 0x000f24000802017f */
[----:B----4-:R-:W-:Y:S05]  /*1530*/  @!P1 BRA `(.L_x_21) ;  /* 0x000000c000589947 */ /* 0x010fea0003800000 */
.L_x_20:
[----:B------:R-:W-:-:S04]  /*1540*/  UISETP.LT.AND UP0, UPT, UR40, 0x1, UPT ;  /* 0x000000012800788c */ /* 0x000fc8000bf01270 */
[----:B------:R-:W-:-:S06]  /*1550*/  USEL UR4, UR40, 0x1, UP0 ;  /* 0x0000000128047887 */ /* 0x000fcc0008000000 */
[----:B---34-:R-:W-:Y:S01]  /*1560*/  IMAD.U32 R0, RZ, RZ, UR4 ;  /* 0x00000004ff007e24 */ /* 0x018fe2000f8e00ff */
[----:B------:R-:W-:Y:S05]  /*1570*/  WARPSYNC.ALL ;  /* 0x0000000000007948 */ /* 0x000fea0003800000 */
[----:B------:R-:W-:-:S04]  /*1580*/  IADD3 R0, -R0, UR40, RZ ;  /* 0x0000002800007c10 */ /* 0x000fc8000fffe1ff */
[----:B------:R-:W-:Y:S02]  /*1590*/  ISETP.GE.AND P1, PT, R0, 0x1, PT ;  /* 0x000000010000780c */ /* 0x000fe40003f26270 */
[----:B------:R-:W-:Y:S01]  /*15a0*/  R2UR UR4, R6 ;  /* 0x00000000060472ca */ /* 0x000fe200000e0000 */
[----:B------:R-:W-:Y:S01]  /*15b0*/  WARPGROUP.ARRIVE ;  /* 0x00000000000079c5 */ /* 0x000fe20000000000 */
[----:B------:R-:W-:Y:S01]  /*15c0*/  UMOV UR9, 0x40000040 ;  /* 0x4000004000097882 */ /* 0x000fe20000000000 */
[----:B------:R-:W-:Y:S01]  /*15d0*/  UMOV UR11, 0x40000040 ;  /* 0x40000040000b7882 */ /* 0x000fe20000000000 */
[----:B------:R-:W-:Y:S01]  /*15e0*/  UMOV UR13, 0x40000040 ;  /* 0x40000040000d7882 */ /* 0x000fe20000000000 */
[----:B------:R-:W-:-:S08]  /*15f0*/  UMOV UR15, UR11 ;  /* 0x0000000b000f7c82 */ /* 0x000fd00008000000 */
[----:B------:R-:W-:-:S04]  /*1600*/  UIADD3 UR4, UR4, 0xa0100, URZ ;  /* 0x000a010004047890 */ /* 0x000fc8000fffe03f */
[----:B------:R-:W-:-:S04]  /*1610*/  USHF.R.U32.HI UR4, URZ, 0x4, UR4 ;  /* 0x000000043f047899 */ /* 0x000fc80008011604 */
[----:B------:R-:W-:Y:S02]  /*1620*/  ULOP3.LUT UR5, UR4, 0x3fff, URZ, 0xc0, !UPT ;  /* 0x00003fff04057892 */ /* 0x000fe4000f8ec03f */
[----:B------:R-:W-:Y:S02]  /*1630*/  ULOP3.LUT UR4, UR41, 0x10000, URZ, 0xfc, !UPT ;  /* 0x0001000029047892 */ /* 0x000fe4000f8efc3f */
[----:B------:R-:W-:Y:S02]  /*1640*/  ULOP3.LUT UR5, UR5, 0x10000, URZ, 0xfc, !UPT ;  /* 0x0001000005057892 */ /* 0x000fe4000f8efc3f */
[----:B------:R-:W-:Y:S02]  /*1650*/  ULEA UR8, UR39, UR4, 0xd ;  /* 0x0000000427087291 */ /* 0x000fe4000f8e683f */
[----:B------:R-:W-:Y:S02]  /*1660*/  ULEA UR6, UR39, UR5, 0xc ;  /* 0x0000000527067291 */ /* 0x000fe4000f8e603f */
[----:B------:R-:W-:-:S05]  /*1670*/  UIADD3 UR12, UR8, 0x400, URZ ;  /* 0x00000400080c7890 */ /* 0x000fca000fffe03f */
[----:B------:R-:W-:Y:S02]  /*1680*/  UMOV UR10, UR6 ;  /* 0x00000006000a7c82 */ /* 0x000fe40008000000 */
[----:B------:R-:W-:Y:S01]  /*1690*/  HGMMA.64x128x8.F32.TF32 R88, gdesc[UR8], RZ, !UPT, gsb0 ;  /* 0x05e00000085879f0 */ /* 0x000fe2000c0028ff */
[----:B------:R-:W-:Y:S02]  /*16a0*/  UMOV UR14, UR10 ;  /* 0x0000000a000e7c82 */ /* 0x000fe40008000000 */
[----:B------:R-:W-:Y:S02]  /*16b0*/  WARPGROUP.DEPBAR.LE gsb0, 0x0 ;  /* 0x00008000000079c5 */ /* 0x000fe40000010000 */
[----:B------:R-:W-:-:S07]  /*16c0*/  WARPGROUP.ARRIVE ;  /* 0x00000000000079c5 */ /* 0x000fce0000000000 */
[----:B------:R-:W-:Y:S01]  /*16d0*/  HGMMA.64x128x8.F32.TF32 R24, gdesc[UR12], RZ, !UPT, gsb0 ;  /* 0x05e000000c1879f0 */ /* 0x000fe2000c0028ff */
[----:B------:R-:W-:Y:S02]  /*16e0*/  UIADD3 UR12, UR8, 0x2, URZ ;  /* 0x00000002080c7890 */ /* 0x000fe4000fffe03f */
[----:B------:R-:W-:Y:S01]  /*16f0*/  UIADD3 UR14, UR6, 0x2, URZ ;  /* 0x00000002060e7890 */ /* 0x000fe2000fffe03f */
[----:B------:R-:W-:Y:S01]  /*1700*/  UMOV UR13, 0x40000040 ;  /* 0x40000040000d7882 */ /* 0x000fe20000000000 */
[----:B------:R-:W-:Y:S01]  /*1710*/  UMOV UR15, 0x40000040 ;  /* 0x40000040000f7882 */ /* 0x000fe20000000000 */
[----:B------:R-:W-:Y:S02]  /*1720*/  WARPGROUP.DEPBAR.LE gsb0, 0x0 ;  /* 0x00008000000079c5 */ /* 0x000fe40000010000 */
[----:B------:R-:W-:-:S06]  /*1730*/  WARPGROUP.ARRIVE ;  /* 0x00000000000079c5 */ /* 0x000fcc0000000000 */
[----:B------:R-:W-:Y:S01]  /*1740*/  HGMMA.64x128x8.F32.TF32 R88, gdesc[UR12], R88, gsb0 ;  /* 0x05e000000c5879f0 */ /* 0x000fe20008002858 */
[----:B------:R-:W-:Y:S01]  /*1750*/  UIADD3 UR12, UR8, 0x402, URZ ;  /* 0x00000402080c7890 */ /* 0x000fe2000fffe03f */
[----:B------:R-:W-:Y:S01]  /*1760*/  UMOV UR13, 0x40000040 ;  /* 0x40000040000d7882 */ /* 0x000fe20000000000 */
[----:B------:R-:W-:Y:S02]  /*1770*/  WARPGROUP.DEPBAR.LE gsb0, 0x0 ;  /* 0x00008000000079c5 */ /* 0x000fe40000010000 */
[----:B------:R-:W-:-:S07]  /*1780*/  WARPGROUP.ARRIVE ;  /* 0x00000000000079c5 */ /* 0x000fce0000000000 */
[----:B------:R-:W-:Y:S01]  /*1790*/  HGMMA.64x128x8.F32.TF32 R24, gdesc[UR12], R24, gsb0 ;  /* 0x05e000000c1879f0 */ /* 0x000fe20008002818 */
        /* <DEDUP_REMOVED lines=167> */
[----:B------:R-:W-:Y:S03]  /*2210*/  HGMMA.64x128x8.F32.TF32 R24, gdesc[UR12], R24, gsb0 ;  /* 0x05e000000c1879f0 */ /* 0x000fe60008002818 */
[----:B------:R-:W-:Y:S02]  /*2220*/  WARPGROUP.DEPBAR.LE gsb0, 0x0 ;  /* 0x00008000000079c5 */ /* 0x000fe40000010000 */
[----:B------:R-:W-:Y:S05]  /*2230*/  @!P1 BRA `(.L_x_22) ;  /* 0x0000000c00b49947 */ /* 0x000fea0003800000 */
[----:B------:R-:W-:Y:S02]  /*2240*/  UIADD3 UR6, UR39, 0x1, URZ ;  /* 0x0000000127067890 */ /* 0x000fe4000fffe03f */
[----:B------:R-:W-:Y:S02]  /*2250*/  IMAD.U32 R3, RZ, RZ, UR39 ;  /* 0x00000027ff037e24 */ /* 0x000fe4000f8e00ff */
[----:B------:R-:W-:-:S04]  /*2260*/  UISETP.NE.AND UP0, UPT, UR6, 0x5, UPT ;  /* 0x000000050600788c */ /* 0x000fc8000bf05270 */
[----:B------:R-:W-:Y:S02]  /*2270*/  USEL UR7, URZ, 0x1, UP0 ;  /* 0x000000013f077887 */ /* 0x000fe40008000000 */
[----:B------:R-:W-:Y:S02]  /*2280*/  USEL UR6, UR6, URZ, UP0 ;  /* 0x0000003f06067287 */ /* 0x000fe40008000000 */
[----:B------:R-:W-:-:S06]  /*2290*/  ULOP3.LUT UR7, UR38, UR7, URZ, 0x3c, !UPT ;  /* 0x0000000726077292 */ /* 0x000fcc000f8e3c3f */
[----:B------:R-:W-:-:S07]  /*22a0*/  IMAD.U32 R7, RZ, RZ, UR7 ;  /* 0x00000007ff077e24 */ /* 0x000fce000f8e00ff */
.L_x_29:
[----:B------:R-:W-:Y:S05]  /*22b0*/  @!P0 BRA `(.L_x_23) ;  /* 0x0000000000048947 */ /* 0x000fea0003800000 */
[----:B------:R-:W-:Y:S01]  /*22c0*/  BPT.TRAP 0x1 ;  /* 0x000000040000795c */ /* 0x000fe20000300000 */
.L_x_23:
[----:B------:R-:W3:Y:S01]  /*22d0*/  S2UR UR8, SR_CgaCtaId ;  /* 0x00000000000879c3 */ /* 0x000ee20000008800 */
[----:B------:R-:W-:Y:S01]  /*22e0*/  UMOV UR7, 0x400 ;  /* 0x0000040000077882 */ /* 0x000fe20000000000 */
[----:B01----:R-:W-:Y:S01]  /*22f0*/  IMAD.U32 R5, RZ, RZ, UR6 ;  /* 0x00000006ff057e24 */ /* 0x003fe2000f8e00ff */
[----:B------:R-:W-:Y:S01]  /*2300*/  SHF.L.U32 R4, R7, 0x1f, RZ ;  /* 0x0000001f07047819 */ /* 0x000fe200000006ff */
[----:B---3--:R-:W-:-:S06]  /*2310*/  ULEA UR7, UR8, UR7, 0x18 ;  /* 0x0000000708077291 */ /* 0x008fcc000f8ec03f */
[----:B------:R-:W-:-:S04]  /*2320*/  IMAD.U32 R6, RZ, RZ, UR7 ;  /* 0x00000007ff067e24 */ /* 0x000fc8000f8e00ff */
[----:B------:R-:W-:-:S04]  /*2330*/  IMAD R5, R5, 0x8, R6 ;  /* 0x0000000805057824 */ /* 0x000fc800078e0206 */
[----:B------:R0:W1:Y:S01]  /*2340*/  SYNCS.PHASECHK.TRANS64.TRYWAIT P1, [R5+URZ], R4 ;  /* 0x00000004050075a7 */ /* 0x000062000802017f */
[----:B------:R-:W-:Y:S05]  /*2350*/  @!P0 BRA `(.L_x_24) ;  /* 0x0000000000048947 */ /* 0x000fea0003800000 */
[----:B------:R-:W-:Y:S01]  /*2360*/  BPT.TRAP 0x1 ;  /* 0x000000040000795c */ /* 0x000fe20000300000 */
.L_x_24:
[----:B-1----:R-:W-:Y:S05]  /*2370*/  @P1 BRA `(.L_x_25) ;  /* 0x0000000000081947 */ /* 0x002fea0003800000 */
[----:B------:R-:W1:Y:S02]  /*2380*/  SYNCS.PHASECHK.TRANS64.TRYWAIT P1, [R5+URZ], R4 ;  /* 0x00000004050075a7 */ /* 0x000e64000802017f */
[----:B-1----:R-:W-:Y:S05]  /*2390*/  @!P1 BRA `(.L_x_26) ;  /* 0x000000b000d49947 */ /* 0x002fea0003800000 */
.L_x_25:
[----:B------:R-:W-:Y:S01]  /*23a0*/  ULEA UR10, UR6, UR5, 0xc ;  /* 0x00000005060a7291 */ /* 0x000fe2000f8e603f */
[----:B------:R-:W-:Y:S01]  /*23b0*/  WARPGROUP.ARRIVE ;  /* 0x00000000000079c5 */ /* 0x000fe20000000000 */
[----:B------:R-:W-:Y:S01]  /*23c0*/  ULEA UR8, UR6, UR4, 0xd ;  /* 0x0000000406087291 */ /* 0x000fe2000f8e683f */
[----:B------:R-:W-:Y:S01]  /*23d0*/  UMOV UR11, 0x40000040 ;  /* 0x40000040000b7882 */ /* 0x000fe20000000000 */
[----:B------:R-:W-:Y:S02]  /*23e0*/  UMOV UR9, 0x40000040 ;  /* 0x4000004000097882 */ /* 0x000fe40000000000 */
[----:B------:R-:W-:Y:S01]  /*23f0*/  UIADD3 UR12, UR8, 0x400, URZ ;  /* 0x00000400080c7890 */ /* 0x000fe2000fffe03f */
[----:B------:R-:W-:Y:S01]  /*2400*/  UMOV UR14, UR10 ;  /* 0x0000000a000e7c82 */ /* 0x000fe20008000000 */
[----:B------:R-:W-:Y:S01]  /*2410*/  UMOV UR15, UR11 ;  /* 0x0000000b000f7c82 */ /* 0x000fe20008000000 */
[----:B------:R-:W-:Y:S02]  /*2420*/  UMOV UR13, 0x40000040 ;  /* 0x40000040000d7882 */ /* 0x000fe40000000000 */
[----:B------:R-:W-:Y:S03]  /*2430*/  HGMMA.64x128x8.F32.TF32 R88, gdesc[UR8], R88, gsb0 ;  /* 0x05e00000085879f0 */ /* 0x000fe60008002858 */
[----:B------:R-:W-:-:S02]  /*2440*/  WARPGROUP.DEPBAR.LE gsb0, 0x0 ;  /* 0x00008000000079c5 */ /* 0x000fc40000010000 */
        /* <DEDUP_REMOVED lines=184> */
[----:B------:R-:W-:Y:S01]  /*2fd0*/  BPT.TRAP 0x1 ;  /* 0x000000040000795c */ /* 0x000fe20000300000 */
.L_x_27:
[----:B------:R-:W-:-:S13]  /*2fe0*/  ISETP.NE.AND P1, PT, R22, RZ, PT ;  /* 0x000000ff1600720c */ /* 0x000fda0003f25270 */
[----:B01----:R-:W-:-:S04]  /*2ff0*/  @P1 IMAD R4, R3, 0x8, R6 ;  /* 0x0000000803041824 */ /* 0x003fc800078e0206 */
[----:B------:R-:W-:-:S05]  /*3000*/  @P1 VIADD R5, R4, 0x28 ;  /* 0x0000002804051836 */ /* 0x000fca0000000000 */
[----:B------:R-:W-:-:S04]  /*3010*/  @P1 PRMT R5, R152, 0x654, R5 ;  /* 0x0000065498051816 */ /* 0x000fc80000000005 */
[----:B------:R0:W-:Y:S01]  /*3020*/  @P1 SYNCS.ARRIVE.TRANS64.RED.A1T0 RZ, [R5+URZ], RZ ;  /* 0x000000ff05ff19a7 */ /* 0x0001e2000810043f */
[----:B------:R-:W-:-:S13]  /*3030*/  ISETP.GT.U32.AND P1, PT, R19, 0x1, PT ;  /* 0x000000011300780c */ /* 0x000fda0003f24070 */
[----:B0-----:R-:W-:Y:S05]  /*3040*/  @P1 BRA `(.L_x_28) ;  /* 0x0000000000041947 */ /* 0x001fea0003800000 */
[----:B------:R-:W-:Y:S01]  /*3050*/  BPT.TRAP 0x1 ;  /* 0x000000040000795c */ /* 0x000fe20000300000 */
.L_x_28:
[----:B------:R-:W-:Y:S01]  /*3060*/  UIADD3 UR6, UR6, 0x1, URZ ;  /* 0x0000000106067890 */ /* 0x000fe2000fffe03f */
[C---:B------:R-:W-:Y:S01]  /*3070*/  ISETP.GT.AND P2, PT, R0.reuse, 0x1, PT ;  /* 0x000000010000780c */ /* 0x040fe20003f44270 */
[----:B------:R-:W-:Y:S02]  /*3080*/  VIADD R3, R3, 0x1 ;  /* 0x0000000103037836 */ /* 0x000fe40000000000 */
[----:B------:R-:W-:Y:S01]  /*3090*/  UISETP.NE.AND UP0, UPT, UR6, 0x5, UPT ;  /* 0x000000050600788c */ /* 0x000fe2000bf05270 */
[----:B------:R-:W-:Y:S02]  /*30a0*/  VIADD R0, R0, 0xffffffff ;  /* 0xffffffff00007836 */ /* 0x000fe40000000000 */
[C---:B------:R-:W-:Y:S01]  /*30b0*/  ISETP.NE.AND P1, PT, R3.reuse, 0x5, PT ;  /* 0x000000050300780c */ /* 0x040fe20003f25270 */
[----:B------:R-:W-:Y:S02]  /*30c0*/  USEL UR7, URZ, 0x1, UP0 ;  /* 0x000000013f077887 */ /* 0x000fe40008000000 */
[----:B------:R-:W-:Y:S01]  /*30d0*/  USEL UR6, UR6, URZ, UP0 ;  /* 0x0000003f06067287 */ /* 0x000fe20008000000 */
[----:B------:R-:W-:-:S03]  /*30e0*/  SEL R3, R3, RZ, P1 ;  /* 0x000000ff03037207 */ /* 0x000fc60000800000 */
[----:B------:R-:W-:Y:S01]  /*30f0*/  LOP3.LUT R7, R7, UR7, RZ, 0x3c, !PT ;  /* 0x0000000707077c12 */ /* 0x000fe2000f8e3cff */
[----:B------:R-:W-:Y:S07]  /*3100*/  @P2 BRA `(.L_x_29) ;  /* 0xfffffff000682947 */ /* 0x000fee000383ffff */
.L_x_22:
[----:B------:R-:W3:Y:S02]  /*3110*/  LDC R0, c[0x0][0x28c] ;  /* 0x0000a300ff007b82 */ /* 0x000ee40000000800 */
[----:B---3--:R-:W-:-:S13]  /*3120*/  ISETP.GE.AND P1, PT, R0, 0x1, PT ;  /* 0x000000010000780c */ /* 0x008fda0003f26270 */
[----:B------:R-:W-:Y:S05]  /*3130*/  @!P1 BRA `(.L_x_30) ;  /* 0x0000000000509947 */ /* 0x000fea0003800000 */
[----:B------:R-:W-:Y:S05]  /*3140*/  @!P0 BRA `(.L_x_31) ;  /* 0x0000000000048947 */ /* 0x000fea0003800000 */
[----:B------:R-:W-:Y:S01]  /*3150*/  BPT.TRAP 0x1 ;  /* 0x000000040000795c */ /* 0x000fe20000300000 */
.L_x_31:
[----:B------:R-:W-:Y:S01]  /*3160*/  ISETP.NE.AND P0, PT, R22, RZ, PT ;  /* 0x000000ff1600720c */ /* 0x000fe20003f05270 */
[----:B------:R-:W-:Y:S01]  /*3170*/  BSSY B0, `(.L_x_32) ;  /* 0x000000e000007945 */ /* 0x000fe20003800000 */
[----:B------:R-:W-:-:S11]  /*3180*/  ISETP.GT.U32.AND P1, PT, R19, 0x1, PT ;  /* 0x000000011300780c */ /* 0x000fd60003f24070 */
[----:B------:R-:W-:Y:S05]  /*3190*/  @!P0 BRA `(.L_x_33) ;  /* 0x00000000002c8947 */ /* 0x000fea0003800000 */
[----:B------:R-:W-:-:S04]  /*31a0*/  UISETP.LT.AND UP0, UPT, UR40, 0x1, UPT ;  /* 0x000000012800788c */ /* 0x000fc8000bf01270 */
[----:B------:R-:W-:-:S04]  /*31b0*/  USEL UR6, UR40, 0x1, UP0 ;  /* 0x0000000128067887 */ /* 0x000fc80008000000 */
[----:B------:R-:W-:-:S04]  /*31c0*/  UIADD3 UR6, UR39, UR40, -UR6 ;  /* 0x0000002827067290 */ /* 0x000fc8000fffe806 */
[----:B------:R-:W-:-:S04]  /*31d0*/  UIMAD.WIDE.U32 UR4, UR6, -0x33333333, URZ ;  /* 0xcccccccd060478a5 */ /* 0x000fc8000f8e003f */
[----:B------:R-:W-:-:S04]  /*31e0*/  USHF.R.U32.HI UR4, URZ, 0x2, UR5 ;  /* 0x000000023f047899 */ /* 0x000fc80008011605 */
[----:B------:R-:W-:-:S06]  /*31f0*/  UIMAD UR6, UR4, -0x5, UR6 ;  /* 0xfffffffb040678a4 */ /* 0x000fcc000f8e0206 */
[----:B------:R-:W-:-:S04]  /*3200*/  IMAD.U32 R3, RZ, RZ, UR6 ;  /* 0x00000006ff037e24 */ /* 0x000fc8000f8e00ff */
[----:B------:R-:W-:-:S04]  /*3210*/  IMAD R0, R3, 0x8, R6 ;  /* 0x0000000803007824 */ /* 0x000fc800078e0206 */
[----:B------:R-:W-:-:S05]  /*3220*/  VIADD R3, R0, 0x28 ;  /* 0x0000002800037836 */ /* 0x000fca0000000000 */
[----:B------:R-:W-:-:S04]  /*3230*/  PRMT R3, R152, 0x654, R3 ;  /* 0x0000065498037816 */ /* 0x000fc80000000003 */
[----:B------:R3:W-:Y:S03]  /*3240*/  SYNCS.ARRIVE.TRANS64.RED.A1T0 RZ, [R3+URZ], RZ ;  /* 0x000000ff03ff79a7 */ /* 0x0007e6000810043f */
.L_x_33:
[----:B------:R-:W-:Y:S05]  /*3250*/  BSYNC B0 ;  /* 0x0000000000007941 */ /* 0x000fea0003800000 */
.L_x_32:
[----:B------:R-:W-:Y:S05]  /*3260*/  @P1 BRA `(.L_x_30) ;  /* 0x0000000000041947 */ /* 0x000fea0003800000 */
[----:B------:R-:W-:Y:S01]  /*3270*/  BPT.TRAP 0x1 ;  /* 0x000000040000795c */ /* 0x000fe20000300000 */
.L_x_30:
[----:B------:R-:W4:Y:S01]  /*3280*/  LDC R6, c[0x0][0x288] ;  /* 0x0000a200ff067b82 */ /* 0x000f220000000800 */
[--C-:B------:R-:W-:Y:S01]  /*3290*/  SHF.R.U32.HI R0, RZ, 0x2, R18.reuse ;  /* 0x00000002ff007819 */ /* 0x100fe20000011612 */
[----:B------:R-:W-:Y:S01]  /*32a0*/  IMAD.SHL.U32 R13, R154, 0x80, RZ ;  /* 0x000000809a0d7824 */ /* 0x000fe200078e00ff */
[----:B01----:R-:W-:Y:S01]  /*32b0*/  SHF.R.U32.HI R5, RZ, 0x7, R18 ;  /* 0x00000007ff057819 */ /* 0x003fe20000011612 */
[----:B------:R-:W-:Y:S01]  /*32c0*/  UIADD3 UR39, UR40, UR39, URZ ;  /* 0x0000002728277290 */ /* 0x000fe2000fffe03f */
[----:B------:R-:W-:Y:S01]  /*32d0*/  LOP3.LUT R4, R18, 0x60, RZ, 0xc0, !PT ;  /* 0x0000006012047812 */ /* 0x000fe200078ec0ff */
[----:B------:R-:W-:Y:S01]  /*32e0*/  ULDC UR7, c[0x0][0x284] ;  /* 0x0000a10000077ab9 */ /* 0x000fe20000000800 */
[----:B---3--:R-:W-:Y:S01]  /*32f0*/  LOP3.LUT R3, R0, 0x7, RZ, 0xc0, !PT ;  /* 0x0000000700037812 */ /* 0x008fe200078ec0ff */
[----:B------:R-:W-:Y:S01]  /*3300*/  UISETP.GT.U32.AND UP0, UPT, UR39, 0x4, UPT ;  /* 0x000000042700788c */ /* 0x000fe2000bf04070 */
[----:B------:R-:W-:Y:S01]  /*3310*/  LOP3.LUT R0, R5, 0x1, RZ, 0xc0, !PT ;  /* 0x0000000105007812 */ /* 0x000fe200078ec0ff */
[----:B------:R-:W-:Y:S01]  /*3320*/  UISETP.GE.U32.AND UP1, UPT, UR40, 0x5, UPT ;  /* 0x000000052800788c */ /* 0x000fe2000bf26070 */
[----:B------:R-:W-:Y:S01]  /*3330*/  SHF.R.U32.HI R10, RZ, 0x1, R4 ;  /* 0x00000001ff0a7819 */ /* 0x000fe20000011604 */
[----:B------:R-:W-:Y:S01]  /*3340*/  UISETP.LT.U32.AND UP0, UPT, UR40, 0x5, UP0 ;  /* 0x000000052800788c */ /* 0x000fe20008701070 */
[----:B------:R-:W-:Y:S01]  /*3350*/  LOP3.LUT R4, R18, 0x3, RZ, 0xc0, !PT ;  /* 0x0000000312047812 */ /* 0x000fe200078ec0ff */
[----:B------:R-:W-:Y:S01]  /*3360*/  IMAD.SHL.U32 R8, R0, 0x40, RZ ;  /* 0x0000004000087824 */ /* 0x000fe200078e00ff */
[----:B------:R-:W-:Y:S01]  /*3370*/  IADD3 R5, RZ, -R10, -R3 ;  /* 0x8000000aff057210 */ /* 0x000fe20007ffe803 */
[----:B------:R-:W-:Y:S01]  /*3380*/  ULDC.64 UR8, c[0x0][0x5d0] ;  /* 0x0001740000087ab9 */ /* 0x000fe20000000a00 */
[----:B------:R-:W-:Y:S01]  /*3390*/  SHF.R.S32.HI R21, RZ, 0x1f, R23 ;  /* 0x0000001fff157819 */ /* 0x000fe20000011417 */
[----:B------:R-:W-:Y:S01]  /*33a0*/  UIMAD.WIDE.U32 UR4, UR39, -0x33333333, URZ ;  /* 0xcccccccd270478a5 */ /* 0x000fe2000f8e003f */
[----:B--2---:R-:W-:Y:S01]  /*33b0*/  LOP3.LUT R157, R8, 0x40, R3, 0xe2, !PT ;  /* 0x00000040089d7812 */ /* 0x004fe200078ee203 */
[----:B------:R-:W-:Y:S01]  /*33c0*/  IMAD R3, R0, -0x40, R5 ;  /* 0xffffffc000037824 */ /* 0x000fe200078e0205 */
[----:B------:R-:W-:Y:S01]  /*33d0*/  USEL UR6, URZ, 0x1, !UP0 ;  /* 0x000000013f067887 */ /* 0x000fe2000c000000 */
[----:B------:R-:W-:Y:S01]  /*33e0*/  IMAD.SHL.U32 R0, R153, 0x100, RZ ;  /* 0x0000010099007824 */ /* 0x000fe200078e00ff */
[----:B------:R-:W-:Y:S01]  /*33f0*/  USHF.R.U32.HI UR4, URZ, 0x2, UR5 ;  /* 0x000000023f047899 */ /* 0x000fe20008011605 */
[----:B----4-:R-:W-:Y:S01]  /*3400*/  IMAD R12, R4, -0x2, R6 ;  /* 0xfffffffe040c7824 */ /* 0x010fe200078e0206 */
[----:B------:R-:W-:Y:S01]  /*3410*/  ISETP.GE.AND P0, PT, R13, R6, PT ;  /* 0x000000060d00720c */ /* 0x000fe20003f06270 */
[----:B------:R-:W-:Y:S01]  /*3420*/  IMAD.SHL.U32 R6, R18, 0x2, RZ ;  /* 0x0000000212067824 */ /* 0x000fe200078e00ff */
[----:B------:R-:W-:Y:S01]  /*3430*/  ULOP3.LUT UR38, UR38, UR6, URZ, 0x3c, !UPT ;  /* 0x0000000626267292 */ /* 0x000fe2000f8e3c3f */
[----:B------:R-:W-:Y:S01]  /*3440*/  IMAD R4, R21, UR8, RZ ;  /* 0x0000000815047c24 */ /* 0x000fe2000f8e02ff */
[C---:B------:R-:W-:Y:S01]  /*3450*/  ISETP.GE.OR P0, PT, R0.reuse, UR7, P0 ;  /* 0x0000000700007c0c */ /* 0x040fe20008706670 */
[----:B------:R-:W-:Y:S01]  /*3460*/  IMAD.WIDE R8, R153, 0x100, RZ ;  /* 0x0000010099087825 */ /* 0x000fe200078e02ff */
[----:B------:R-:W-:Y:S01]  /*3470*/  LOP3.LUT R6, R13, 0x6, R6, 0xf8, !PT ;  /* 0x000000060d067812 */ /* 0x000fe200078ef806 */
[----:B------:R-:W-:Y:S01]  /*3480*/  UIMAD UR39, UR4, -0x5, UR39 ;  /* 0xfffffffb042778a4 */ /* 0x000fe2000f8e0227 */
[----:B------:R-:W-:Y:S01]  /*3490*/  IADD3 R3, -R0, UR7, R3 ;  /* 0x0000000700037c10 */ /* 0x000fe2000fffe103 */
[----:B------:R-:W-:Y:S01]  /*34a0*/  IMAD R11, R23, UR9, R4 ;  /* 0x00000009170b7c24 */ /* 0x000fe2000f8e0204 */
[----:B------:R-:W-:Y:S01]  /*34b0*/  SHF.R.S32.HI R7, RZ, 0x1f, R6 ;  /* 0x0000001fff077819 */ /* 0x000fe20000011406 */
[----:B------:R-:W-:Y:S01]  /*34c0*/  @UP1 ULOP3.LUT UR38, UR38, 0x1, UR4, 0x78, !UPT ;  /* 0x0000000126261892 */ /* 0x000fe2000f8e7804 */
[----:B------:R-:W-:Y:S01]  /*34d0*/  LOP3.LUT R157, R8, R157, R10, 0xfe, !PT ;  /* 0x0000009d089d7212 */ /* 0x000fe200078efe0a */
[----:B------:R-:W-:-:S02]  /*34e0*/  IMAD.IADD R0, R12, 0x1, -R13 ;  /* 0x000000010c007824 */ /* 0x000fc400078e0a0d */
[----:B------:R-:W-:-:S04]  /*34f0*/  IMAD.WIDE.U32 R4, R23, UR8, R6 ;  /* 0x0000000817047c25 */ /* 0x000fc8000f8e0006 */
[----:B------:R-:W-:Y:S02]  /*3500*/  IMAD.IADD R11, R5, 0x1, R11 ;  /* 0x00000001050b7824 */ /* 0x000fe400078e020b */
[----:B------:R-:W-:Y:S02]  /*3510*/  IMAD.MOV.U32 R153, RZ, RZ, -0x1 ;  /* 0xffffffffff997424 */ /* 0x000fe400078e00ff */
[----:B------:R-:W-:Y:S01]  /*3520*/  IMAD.MOV.U32 R10, RZ, RZ, R4 ;  /* 0x000000ffff0a7224 */ /* 0x000fe200078e0004 */
[----:B------:R-:W-:Y:S06]  /*3530*/  @P0 BRA `(.L_x_34) ;  /* 0x0000008000600947 */ /* 0x000fec0003800000 */
[----:B------:R-:W0:Y:S01]  /*3540*/  LDC.64 R4, c[0x0][0x5c8] ;  /* 0x00017200ff047b82 */ /* 0x000e220000000a00 */
[----:B-----5:R-:W-:Y:S01]  /*3550*/  FSETP.NEU.AND P0, PT, R156, RZ, PT ;  /* 0x000000ff9c00720b */ /* 0x020fe20003f0d000 */
[----:B------:R-:W-:Y:S01]  /*3560*/  BSSY B0, `(.L_x_34) ;  /* 0x0000815000007945 */ /* 0x000fe20003800000 */
[----:B------:R-:W-:-:S04]  /*3570*/  ISETP.GT.AND P3, PT, R3, RZ, PT ;  /* 0x000000ff0300720c */ /* 0x000fc80003f64270 */
[----:B------:R-:W-:Y:S01]  /*3580*/  ISETP.GT.AND P2, PT, R0, RZ, P3 ;  /* 0x000000ff0000720c */ /* 0x000fe20001f44270 */
[-C--:B0-----:R-:W-:Y:S02]  /*3590*/  IMAD R12, R9, R4.reuse, RZ ;  /* 0x00000004090c7224 */ /* 0x081fe400078e02ff */
[----:B------:R-:W-:-:S04]  /*35a0*/  IMAD.WIDE.U32 R170, R157, R4, R10 ;  /* 0x000000049daa7225 */ /* 0x000fc800078e000a */
[----:B------:R-:W-:-:S04]  /*35b0*/  IMAD R11, R157, R5, R12 ;  /* 0x000000059d0b7224 */ /* 0x000fc800078e020c */
[----:B------:R-:W-:Y:S01]  /*35c0*/  IMAD.IADD R173, R171, 0x1, R11 ;  /* 0x00000001abad7824 */ /* 0x000fe200078e020b */
[----:B------:R-:W-:Y:S06]  /*35d0*/  @!P0 BRA `(.L_x_35) ;  /* 0x0000005c00108947 */ /* 0x000fec0003800000 */
[----:B------:R-:W0:Y:S01]  /*35e0*/  LDC.64 R12, c[0x0][0x5b8] ;  /* 0x00016e00ff0c7b82 */ /* 0x000e220000000a00 */
[----:B------:R-:W-:-:S07]  /*35f0*/  ULDC.64 UR4, c[0x0][0x5c0] ;  /* 0x0001700000047ab9 */ /* 0x000fce0000000a00 */
[----:B------:R-:W1:Y:S08]  /*3600*/  LDC.64 R14, c[0x0][0x5b0] ;  /* 0x00016c00ff0e7b82 */ /* 0x000e700000000a00 */
[----:B------:R-:W2:Y:S01]  /*3610*/  LDC.64 R10, c[0x0][0x5a8] ;  /* 0x00016a00ff0a7b82 */ /* 0x000ea20000000a00 */
[----:B0-----:R-:W-:-:S04]  /*3620*/  IMAD R20, R21, R12, RZ ;  /* 0x0000000c15147224 */ /* 0x001fc800078e02ff */
[C---:B------:R-:W-:Y:S02]  /*3630*/  IMAD R13, R23.reuse, R13, R20 ;  /* 0x0000000d170d7224 */ /* 0x040fe400078e0214 */
[----:B------:R-:W-:-:S04]  /*3640*/  IMAD.WIDE.U32 R20, R23, R12, R6 ;  /* 0x0000000c17147225 */ /* 0x000fc800078e0006 */
[-C--:B-1----:R-:W-:Y:S02]  /*3650*/  IMAD R154, R9, R14.reuse, RZ ;  /* 0x0000000e099a7224 */ /* 0x082fe400078e02ff */
[----:B------:R-:W-:Y:S02]  /*3660*/  IMAD.IADD R159, R21, 0x1, R13 ;  /* 0x00000001159f7824 */ /* 0x000fe400078e020d */
[----:B------:R-:W-:Y:S02]  /*3670*/  IMAD.MOV.U32 R158, RZ, RZ, R20 ;  /* 0x000000ffff9e7224 */ /* 0x000fe400078e0014 */
[C---:B------:R-:W-:Y:S02]  /*3680*/  IMAD R171, R157.reuse, R15, R154 ;  /* 0x0000000f9dab7224 */ /* 0x040fe400078e029a */
[----:B------:R-:W-:-:S04]  /*3690*/  IMAD.WIDE.U32 R160, R157, R14, R158 ;  /* 0x0000000e9da07225 */ /* 0x000fc800078e009e */
[----:B------:R-:W-:Y:S01]  /*36a0*/  IMAD.IADD R154, R161, 0x1, R171 ;  /* 0x00000001a19a7824 */ /* 0x000fe200078e02ab */
[----:B--2---:R-:W-:-:S04]  /*36b0*/  LEA R162, P0, R160, R10, 0x2 ;  /* 0x0000000aa0a27211 */ /* 0x004fc800078010ff */
[----:B------:R-:W-:-:S05]  /*36c0*/  LEA.HI.X R163, R160, R11, R154, 0x2, P0 ;  /* 0x0000000ba0a37211 */ /* 0x000fca00000f149a */
[----:B------:R0:W2:Y:S01]  /*36d0*/  @P2 LDG.E.LTC128B R154, desc[UR36][R162.64] ;  /* 0x00000024a29a2981 */ /* 0x0000a2000c1e1920 */
[----:B------:R-:W-:Y:S01]  /*36e0*/  LEA R160, P0, R170, UR4, 0x2 ;  /* 0x00000004aaa07c11 */ /* 0x000fe2000f8010ff */
[----:B------:R-:W-:Y:S01]  /*36f0*/  IMAD.WIDE.U32 R164, R157, R14, R6 ;  /* 0x0000000e9da47225 */ /* 0x000fe200078e0006 */
[----:B------:R-:W-:Y:S01]  /*3700*/  ISETP.GT.AND P1, PT, R0, 0x1, P3 ;  /* 0x000000010000780c */ /* 0x000fe20001f24270 */
[----:B------:R-:W-:Y:S02]  /*3710*/  BSSY B1, `(.L_x_36) ;  /* 0x0000011000017945 */ /* 0x000fe40003800000 */
[----:B------:R-:W-:Y:S02]  /*3720*/  IMAD.IADD R165, R171, 0x1, R165 ;  /* 0x00000001aba57824 */ /* 0x000fe400078e02a5 */
[----:B------:R-:W-:Y:S01]  /*3730*/  IMAD.WIDE.U32 R166, R23, R12, R164 ;  /* 0x0000000c17a67225 */ /* 0x000fe200078e00a4 */
[----:B0-----:R-:W-:-:S03]  /*3740*/  SHF.L.U64.HI R163, R14, 0x3, R15 ;  /* 0x000000030ea37819 */ /* 0x001fc6000001020f */
[----:B------:R-:W-:Y:S01]  /*3750*/  IMAD.SHL.U32 R162, R14, 0x8, RZ ;  /* 0x000000080ea27824 */ /* 0x000fe200078e00ff */
[----:B--2---:R-:W-:-:S05]  /*3760*/  LOP3.LUT R161, R154, 0xffffe000, RZ, 0xc0, !PT ;  /* 0xffffe0009aa17812 */ /* 0x004fca00078ec0ff */
[----:B------:R-:W-:Y:S01]  /*3770*/  FMUL R169, R161, R156 ;  /* 0x0000009ca1a97220 */ /* 0x000fe20000400000 */
[----:B------:R-:W-:Y:S01]  /*3780*/  LEA.HI.X R161, R170, UR5, R173, 0x2, P0 ;  /* 0x00000005aaa17c11 */ /* 0x000fe200080f14ad */
[----:B------:R-:W-:Y:S01]  /*3790*/  IMAD.WIDE.U32 R172, R157, R14, R162 ;  /* 0x0000000e9dac7225 */ /* 0x000fe200078e00a2 */
[----:B------:R-:W-:-:S03]  /*37a0*/  LEA R164, P0, R166, R10, 0x2 ;  /* 0x0000000aa6a47211 */ /* 0x000fc600078010ff */
[----:B------:R-:W-:Y:S01]  /*37b0*/  FFMA R169, R88, R155, R169 ;  /* 0x0000009b58a97223 */ /* 0x000fe200000000a9 */
[----:B------:R-:W-:-:S04]  /*37c0*/  IMAD.IADD R88, R13, 0x1, R167 ;  /* 0x000000010d587824 */ /* 0x000fc800078e02a7 */
[----:B------:R-:W-:Y:S02]  /*37d0*/  F2FP.TF32.F32.PACK_B R169, R169 ;  /* 0x000000a9ffa9723e */ /* 0x000fe400024050ff */
[----:B------:R-:W-:-:S03]  /*37e0*/  LEA.HI.X R165, R166, R11, R88, 0x2, P0 ;  /* 0x0000000ba6a57211 */ /* 0x000fc600000f1458 */
[----:B------:R0:W-:Y:S01]  /*37f0*/  @P2 STG.E desc[UR36][R160.64], R169 ;  /* 0x000000a9a0002986 */ /* 0x0001e2000c101924 */
[----:B------:R-:W-:Y:S05]  /*3800*/  @!P1 BRA `(.L_x_37) ;  /* 0x0000000000049947 */ /* 0x000fea0003800000 */
[----:B------:R1:W5:Y:S02]  /*3810*/  LDG.E.LTC128B R154, desc[UR36][R164.64+0x4] ;  /* 0x00000424a49a7981 */ /* 0x000364000c1e1920 */
.L_x_37:
[----:B------:R-:W-:Y:S05]  /*3820*/  BSYNC B1 ;  /* 0x0000000000017941 */ /* 0x000fea0003800000 */
.L_x_36:
[----:B-----5:R-:W-:Y:S01]  /*3830*/  LOP3.LUT R167, R154, 0xffffe000, RZ, 0xc0, !PT ;  /* 0xffffe0009aa77812 */ /* 0x020fe200078ec0ff */
[----:B------:R-:W-:Y:S01]  /*3840*/  IMAD.IADD R171, R171, 0x1, R173 ;  /* 0x00000001abab7824 */ /* 0x000fe200078e02ad */
[----:B------:R-:W-:Y:S02]  /*3850*/  ISETP.GT.AND P0, PT, R3, 0x8, PT ;  /* 0x000000080300780c */ /* 0x000fe40003f04270 */
[----:B------:R-:W-:Y:S01]  /*3860*/  IADD3 R166, P4, R20, R172, RZ ;  /* 0x000000ac14a67210 */ /* 0x000fe20007f9e0ff */
[----:B------:R-:W-:Y:S01]  /*3870*/  FMUL R88, R167, R156 ;  /* 0x0000009ca7587220 */ /* 0x000fe20000400000 */
[----:B------:R-:W-:-:S03]  /*3880*/  ISETP.GT.AND P2, PT, R0, RZ, P0 ;  /* 0x000000ff0000720c */ /* 0x000fc60000744270 */
[----:B------:R-:W-:Y:S01]  /*3890*/  FFMA R175, R89, R155, R88 ;  /* 0x0000009b59af7223 */ /* 0x000fe20000000058 */
[----:B------:R-:W-:Y:S01]  /*38a0*/  IMAD.X R167, R171, 0x1, R159, P4 ;  /* 0x00000001aba77824 */ /* 0x000fe200020e069f */
[----:B------:R-:W-:-:S03]  /*38b0*/  LEA R88, P4, R166, R10, 0x2 ;  /* 0x0000000aa6587211 */ /* 0x000fc600078810ff */
[----:B------:R-:W-:Y:S02]  /*38c0*/  F2FP.TF32.F32.PACK_B R175, R175 ;  /* 0x000000afffaf723e */ /* 0x000fe400024050ff */
[----:B------:R-:W-:-:S03]  /*38d0*/  LEA.HI.X R89, R166, R11, R167, 0x2, P4 ;  /* 0x0000000ba6597211 */ /* 0x000fc600020f14a7 */
[----:B------:R2:W-:Y:S04]  /*38e0*/  @P1 STG.E desc[UR36][R160.64+0x4], R175 ;  /* 0x000004afa0001986 */ /* 0x0005e8000c101924 */
[----:B------:R3:W0:Y:S01]  /*38f0*/  @P2 LDG.E.LTC128B R154, desc[UR36][R88.64] ;  /* 0x00000024589a2981 */ /* 0x000622000c1e1920 */
[----:B------:R-:W-:Y:S01]  /*3900*/  IMAD.SHL.U32 R167, R4, 0x20, RZ ;  /* 0x0000002004a77824 */ /* 0x000fe200078e00ff */
[----:B------:R-:W-:Y:S01]  /*3910*/  IADD3 R172, P1, R6, R172, RZ ;  /* 0x000000ac06ac7210 */ /* 0x000fe20007f3e0ff */
[----:B------:R-:W-:Y:S03]  /*3920*/  BSSY B1, `(.L_x_38) ;  /* 0x0000011000017945 */ /* 0x000fe60003800000 */
[----:B------:R-:W-:Y:S01]  /*3930*/  IADD3 R170, P4, R167, R160, RZ ;  /* 0x000000a0a7aa7210 */ /* 0x000fe20007f9e0ff */
[----:B------:R-:W-:Y:S01]  /*3940*/  IMAD.X R173, R7, 0x1, R171, P1 ;  /* 0x0000000107ad7824 */ /* 0x000fe200008e06ab */
[----:B------:R-:W-:Y:S01]  /*3950*/  ISETP.GT.AND P1, PT, R0, 0x1, P0 ;  /* 0x000000010000780c */ /* 0x000fe20000724270 */
[----:B------:R-:W-:-:S03]  /*3960*/  IMAD.WIDE.U32 R172, R23, R12, R172 ;  /* 0x0000000c17ac7225 */ /* 0x000fc600078e00ac */
[----:B---3--:R-:W-:Y:S02]  /*3970*/  LEA R88, P5, R172, R10, 0x2 ;  /* 0x0000000aac587211 */ /* 0x008fe400078a10ff */
[----:B0-----:R-:W-:-:S05]  /*3980*/  LOP3.LUT R169, R154, 0xffffe000, RZ, 0xc0, !PT ;  /* 0xffffe0009aa97812 */ /* 0x001fca00078ec0ff */
[----:B------:R-:W-:-:S04]  /*3990*/  FMUL R169, R169, R156 ;  /* 0x0000009ca9a97220 */ /* 0x000fc80000400000 */
[----:B------:R-:W-:Y:S01]  /*39a0*/  FFMA R177, R90, R155, R169 ;  /* 0x0000009b5ab17223 */ /* 0x000fe200000000a9 */
[----:B------:R-:W-:Y:S01]  /*39b0*/  SHF.L.U64.HI R169, R4, 0x5, R5 ;  /* 0x0000000504a97819 */ /* 0x000fe20000010205 */
[----:B------:R-:W-:-:S03]  /*39c0*/  IMAD.IADD R90, R13, 0x1, R173 ;  /* 0x000000010d5a7824 */ /* 0x000fc600078e02ad */
[----:B------:R-:W-:Y:S01]  /*39d0*/  F2FP.TF32.F32.PACK_B R177, R177 ;  /* 0x000000b1ffb1723e */ /* 0x000fe200024050ff */
[----:B------:R-:W-:Y:S01]  /*39e0*/  IMAD.X R171, R169, 0x1, R161, P4 ;  /* 0x00000001a9ab7824 */ /* 0x000fe200020e06a1 */
[----:B------:R-:W-:-:S04]  /*39f0*/  LEA.HI.X R89, R172, R11, R90, 0x2, P5 ;  /* 0x0000000bac597211 */ /* 0x000fc800028f145a */
[----:B------:R2:W-:Y:S01]  /*3a00*/  @P2 STG.E desc[UR36][R170.64], R177 ;  /* 0x000000b1aa002986 */ /* 0x0005e2000c101924 */
[----:B------:R-:W-:Y:S05]  /*3a10*/  @!P1 BRA `(.L_x_39) ;  /* 0x0000000000049947 */ /* 0x000fea0003800000 */
[----:B------:R0:W5:Y:S02]  /*3a20*/  LDG.E.LTC128B R154, desc[UR36][R88.64+0x4] ;  /* 0x00000424589a7981 */ /* 0x000164000c1e1920 */
.L_x_39:
[----:B------:R-:W-:Y:S05]  /*3a30*/  BSYNC B1 ;  /* 0x0000000000017941 */ /* 0x000fea0003800000 */
.L_x_38:
[----:B-----5:R-:W-:Y:S01]  /*3a40*/  LOP3.LUT R173, R154, 0xffffe000, RZ, 0xc0, !PT ;  /* 0xffffe0009aad7812 */ /* 0x020fe200078ec0ff */
[----:B------:R-:W-:Y:S01]  /*3a50*/  BSSY B1, `(.L_x_40) ;  /* 0x000000a000017945 */ /* 0x000fe20003800000 */
[----:B------:R-:W-:-:S03]  /*3a60*/  ISETP.GT.AND P2, PT, R0, 0x8, P3 ;  /* 0x000000080000780c */ /* 0x000fc60001f44270 */
[----:B------:R-:W-:-:S04]  /*3a70*/  FMUL R90, R173, R156 ;  /* 0x0000009cad5a7220 */ /* 0x000fc80000400000 */
[----:B------:R-:W-:Y:S01]  /*3a80*/  FFMA R173, R91, R155, R90 ;  /* 0x0000009b5bad7223 */ /* 0x000fe2000000005a */
[----:B------:R-:W-:Y:S02]  /*3a90*/  @P1 IMAD.MOV.U32 R90, RZ, RZ, R170 ;  /* 0x000000ffff5a1224 */ /* 0x000fe400078e00aa */
[----:B------:R-:W-:Y:S02]  /*3aa0*/  @P1 IMAD.MOV.U32 R91, RZ, RZ, R171 ;  /* 0x000000ffff5b1224 */ /* 0x000fe400078e00ab */
[----:B------:R-:W-:-:S05]  /*3ab0*/  F2FP.TF32.F32.PACK_B R173, R173 ;  /* 0x000000adffad723e */ /* 0x000fca00024050ff */
[----:B------:R3:W-:Y:S01]  /*3ac0*/  @P1 STG.E desc[UR36][R90.64+0x4], R173 ;  /* 0x000004ad5a001986 */ /* 0x0007e2000c101924 */
[----:B------:R-:W-:Y:S05]  /*3ad0*/  @!P2 BRA `(.L_x_41) ;  /* 0x000000000004a947 */ /* 0x000fea0003800000 */
[----:B------:R4:W5:Y:S02]  /*3ae0*/  LDG.E.LTC128B R154, desc[UR36][R164.64+0x20] ;  /* 0x00002024a49a7981 */ /* 0x000964000c1e1920 */
.L_x_41:
[----:B------:R-:W-:Y:S05]  /*3af0*/  BSYNC B1 ;  /* 0x0000000000017941 */ /* 0x000fea0003800000 */
.L_x_40:
[----:B---3-5:R-:W-:Y:S01]  /*3b00*/  LOP3.LUT R91, R154, 0xffffe000, RZ, 0xc0, !PT ;  /* 0xffffe0009a5b7812 */ /* 0x028fe200078ec0ff */
[----:B------:R-:W-:Y:S01]  /*3b10*/  @P2 IMAD.MOV.U32 R90, RZ, RZ, R160 ;  /* 0x000000ffff5a2224 */ /* 0x000fe200078e00a0 */
[----:B------:R-:W-:Y:S01]  /*3b20*/  ISETP.GT.AND P1, PT, R0, 0x9, P3 ;  /* 0x000000090000780c */ /* 0x000fe20001f24270 */
[----:B------:R-:W-:Y:S02]  /*3b30*/  BSSY B1, `(.L_x_42) ;  /* 0x0000008000017945 */ /* 0x000fe40003800000 */
[----:B------:R-:W-:-:S04]  /*3b40*/  FMUL R91, R91, R156 ;  /* 0x0000009c5b5b7220 */ /* 0x000fc80000400000 */
[----:B------:R-:W-:Y:S01]  /*3b50*/  FFMA R173, R92, R155, R91 ;  /* 0x0000009b5cad7223 */ /* 0x000fe2000000005b */
[----:B------:R-:W-:-:S04]  /*3b60*/  @P2 IMAD.MOV.U32 R91, RZ, RZ, R161 ;  /* 0x000000ffff5b2224 */ /* 0x000fc800078e00a1 */
[----:B------:R-:W-:-:S05]  /*3b70*/  F2FP.TF32.F32.PACK_B R173, R173 ;  /* 0x000000adffad723e */ /* 0x000fca00024050ff */
[----:B------:R3:W-:Y:S01]  /*3b80*/  @P2 STG.E desc[UR36][R90.64+0x20], R173 ;  /* 0x000020ad5a002986 */ /* 0x0007e2000c101924 */
[----:B------:R-:W-:Y:S05]  /*3b90*/  @!P1 BRA `(.L_x_43) ;  /* 0x0000000000049947 */ /* 0x000fea0003800000 */
[----:B------:R0:W5:Y:S02]  /*3ba0*/  LDG.E.LTC128B R154, desc[UR36][R164.64+0x24] ;  /* 0x00002424a49a7981 */ /* 0x000164000c1e1920 */
.L_x_43:
[----:B------:R-:W-:Y:S05]  /*3bb0*/  BSYNC B1 ;  /* 0x0000000000017941 */ /* 0x000fea0003800000 */
.L_x_42:
[----:B---3-5:R-:W-:Y:S01]  /*3bc0*/  LOP3.LUT R91, R154, 0xffffe000, RZ, 0xc0, !PT ;  /* 0xffffe0009a5b7812 */ /* 0x028fe200078ec0ff */
[----:B------:R-:W-:Y:S01]  /*3bd0*/  BSSY B1, `(.L_x_44) ;  /* 0x000000a000017945 */ /* 0x000fe20003800000 */
[----:B------:R-:W-:-:S03]  /*3be0*/  ISETP.GT.AND P2, PT, R0, 0x8, P0 ;  /* 0x000000080000780c */ /* 0x000fc60000744270 */
[----:B------:R-:W-:Y:S01]  /*3bf0*/  FMUL R90, R91, R156 ;  /* 0x0000009c5b5a7220 */ /* 0x000fe20000400000 */
[----:B------:R-:W-:-:S03]  /*3c00*/  @P1 IMAD.MOV.U32 R91, RZ, RZ, R161 ;  /* 0x000000ffff5b1224 */ /* 0x000fc600078e00a1 */
[----:B------:R-:W-:Y:S01]  /*3c10*/  FFMA R93, R93, R155, R90 ;  /* 0x0000009b5d5d7223 */ /* 0x000fe2000000005a */
[----:B------:R-:W-:-:S04]  /*3c20*/  @P1 IMAD.MOV.U32 R90, RZ, RZ, R160 ;  /* 0x000000ffff5a1224 */ /* 0x000fc800078e00a0 */
[----:B------:R-:W-:-:S05]  /*3c30*/  F2FP.TF32.F32.PACK_B R93, R93 ;  /* 0x0000005dff5d723e */ /* 0x000fca00024050ff */
[----:B------:R3:W-:Y:S01]  /*3c40*/  @P1 STG.E desc[UR36][R90.64+0x24], R93 ;  /* 0x0000245d5a001986 */ /* 0x0007e2000c101924 */
[----:B------:R-:W-:Y:S05]  /*3c50*/  @!P2 BRA `(.L_x_45) ;  /* 0x000000000004a947 */ /* 0x000fea0003800000 */
[----:B------:R0:W5:Y:S02]  /*3c60*/  LDG.E.LTC128B R154, desc[UR36][R88.64+0x20] ;  /* 0x00002024589a7981 */ /* 0x000164000c1e1920 */
.L_x_45:
[----:B------:R-:W-:Y:S05]  /*3c70*/  BSYNC B1 ;  /* 0x0000000000017941 */ /* 0x000fea0003800000 */
.L_x_44:
        /* <DEDUP_REMOVED lines=11> */
.L_x_47:
[----:B------:R-:W-:Y:S05]  /*3d30*/  BSYNC B1 ;  /* 0x0000000000017941 */ /* 0x000fea0003800000 */
.L_x_46:
        /* <DEDUP_REMOVED lines=11> */
.L_x_49:
[----:B------:R-:W-:Y:S05]  /*3df0*/  BSYNC B1 ;  /* 0x0000000000017941 */ /* 0x000fea0003800000 */
.L_x_48:
        /* <DEDUP_REMOVED lines=11> */
.L_x_51:
[----:B------:R-:W-:Y:S05]  /*3eb0*/  BSYNC B1 ;  /* 0x0000000000017941 */ /* 0x000fea0003800000 */
.L_x_50:
        /* <DEDUP_REMOVED lines=11> */
.L_x_53:
[----:B------:R-:W-:Y:S05]  /*3f70*/  BSYNC B1 ;  /* 0x0000000000017941 */ /* 0x000fea0003800000 */
.L_x_52:
        /* <DEDUP_REMOVED lines=11> */
.L_x_55:
[----:B------:R-:W-:Y:S05]  /*4030*/  BSYNC B1 ;  /* 0x0000000000017941 */ /* 0x000fea0003800000 */
.L_x_54:
        /* <DEDUP_REMOVED lines=11> */
.L_x_57:
[----:B------:R-:W-:Y:S05]  /*40f0*/  BSYNC B1 ;  /* 0x0000000000017941 */ /* 0x000fea0003800000 */
.L_x_56:
        /* <DEDUP_REMOVED lines=11> */
.L_x_59:
[----:B------:R-:W-:Y:S05]  /*41b0*/  BSYNC B1 ;  /* 0x0000000000017941 */ /* 0x000fea0003800000 */
.L_x_58:
        /* <DEDUP_REMOVED lines=11> */
.L_x_61:
[----:B------:R-:W-:Y:S05]  /*4270*/  BSYNC B1 ;  /* 0x0000000000017941 */ /* 0x000fea0003800000 */
.L_x_60:
        /* <DEDUP_REMOVED lines=11> */
.L_x_63:
[----:B------:R-:W-:Y:S05]  /*4330*/  BSYNC B1 ;  /* 0x0000000000017941 */ /* 0x000fea0003800000 */
.L_x_62:
        /* <DEDUP_REMOVED lines=11> */
.L_x_65:
[----:B------:R-:W-:Y:S05]  /*43f0*/  BSYNC B1 ;  /* 0x0000000000017941 */ /* 0x000fea0003800000 */
.L_x_64:
        /* <DEDUP_REMOVED lines=11> */
.L_x_67:
[----:B------:R-:W-:Y:S05]  /*44b0*/  BSYNC B1 ;  /* 0x0000000000017941 */ /* 0x000fea0003800000 */
.L_x_66:
        /* <DEDUP_REMOVED lines=11> */
.L_x_69:
[----:B------:R-:W-:Y:S05]  /*4570*/  BSYNC B1 ;  /* 0x0000000000017941 */ /* 0x000fea0003800000 */
.L_x_68:
        /* <DEDUP_REMOVED lines=11> */
.L_x_71:
[----:B------:R-:W-:Y:S05]  /*4630*/  BSYNC B1 ;  /* 0x0000000000017941 */ /* 0x000fea0003800000 */
.L_x_70:
        /* <DEDUP_REMOVED lines=11> */
.L_x_73:
[----:B------:R-:W-:Y:S05]  /*46f0*/  BSYNC B1 ;  /* 0x0000000000017941 */ /* 0x000fea0003800000 */
.L_x_72:
        /* <DEDUP_REMOVED lines=11> */
.L_x_75:
[----:B------:R-:W-:Y:S05]  /*47b0*/  BSYNC B1 ;  /* 0x0000000000017941 */ /* 0x000fea0003800000 */
.L_x_74:
        /* <DEDUP_REMOVED lines=11> */
.L_x_77:
[----:B------:R-:W-:Y:S05]  /*4870*/  BSYNC B1 ;  /* 0x0000000000017941 */ /* 0x000fea0003800000 */
.L_x_76:
        /* <DEDUP_REMOVED lines=11> */
.L_x_79:
[----:B------:R-:W-:Y:S05]  /*4930*/  BSYNC B1 ;  /* 0x0000000000017941 */ /* 0x000fea0003800000 */
.L_x_78:
        /* <DEDUP_REMOVED lines=11> */
.L_x_81:
[----:B------:R-:W-:Y:S05]  /*49f0*/  BSYNC B1 ;  /* 0x0000000000017941 */ /* 0x000fea0003800000 */
.L_x_80:
        /* <DEDUP_REMOVED lines=11> */
.L_x_83:
[----:B------:R-:W-:Y:S05]  /*4ab0*/  BSYNC B1 ;  /* 0x0000000000017941 */ /* 0x000fea0003800000 */
.L_x_82:
        /* <DEDUP_REMOVED lines=11> */
.L_x_85:
[----:B------:R-:W-:Y:S05]  /*4b70*/  BSYNC B1 ;  /* 0x0000000000017941 */ /* 0x000fea0003800000 */
.L_x_84:
        /* <DEDUP_REMOVED lines=11> */
.L_x_87:
[----:B------:R-:W-:Y:S05]  /*4c30*/  BSYNC B1 ;  /* 0x0000000000017941 */ /* 0x000fea0003800000 */
.L_x_86:
        /* <DEDUP_REMOVED lines=11> */
.L_x_89:
[----:B------:R-:W-:Y:S05]  /*4cf0*/  BSYNC B1 ;  /* 0x0000000000017941 */ /* 0x000fea0003800000 */
.L_x_88:
        /* <DEDUP_REMOVED lines=11> */
.L_x_91:
[----:B------:R-:W-:Y:S05]  /*4db0*/  BSYNC B1 ;  /* 0x0000000000017941 */ /* 0x000fea0003800000 */
.L_x_90:
        /* <DEDUP_REMOVED lines=11> */
.L_x_93:
[----:B------:R-:W-:Y:S05]  /*4e70*/  BSYNC B1 ;  /* 0x0000000000017941 */ /* 0x000fea0003800000 */
.L_x_92:
        /* <DEDUP_REMOVED lines=11> */
.L_x_95:
[----:B------:R-:W-:Y:S05]  /*4f30*/  BSYNC B1 ;  /* 0x0000000000017941 */ /* 0x000fea0003800000 */
.L_x_94:
        /* <DEDUP_REMOVED lines=11> */
.L_x_97:
[----:B------:R-:W-:Y:S05]  /*4ff0*/  BSYNC B1 ;  /* 0x0000000000017941 */ /* 0x000fea0003800000 */
.L_x_96:
        /* <DEDUP_REMOVED lines=11> */
.L_x_99:
[----:B------:R-:W-:Y:S05]  /*50b0*/  BSYNC B1 ;  /* 0x0000000000017941 */ /* 0x000fea0003800000 */
.L_x_98:
        /* <DEDUP_REMOVED lines=11> */
.L_x_101:
[----:B------:R-:W-:Y:S05]  /*5170*/  BSYNC B1 ;  /* 0x0000000000017941 */ /* 0x000fea0003800000 */
.L_x_100:
        /* <DEDUP_REMOVED lines=11> */
.L_x_103:
[----:B------:R-:W-:Y:S05]  /*5230*/  BSYNC B1 ;  /* 0x0000000000017941 */ /* 0x000fea0003800000 */
.L_x_102:
        /* <DEDUP_REMOVED lines=11> */
.L_x_105:
[----:B------:R-:W-:Y:S05]  /*52f0*/  BSYNC B1 ;  /* 0x0000000000017941 */ /* 0x000fea0003800000 */
.L_x_104:
        /* <DEDUP_REMOVED lines=11> */
.L_x_107:
[----:B------:R-:W-:Y:S05]  /*53b0*/  BSYNC B1 ;  /* 0x0000000000017941 */ /* 0x000fea0003800000 */
.L_x_106:
        /* <DEDUP_REMOVED lines=11> */
.L_x_109:
[----:B------:R-:W-:Y:S05]  /*5470*/  BSYNC B1 ;  /* 0x0000000000017941 */ /* 0x000fea0003800000 */
.L_x_108:
        /* <DEDUP_REMOVED lines=11> */
.L_x_111:
[----:B------:R-:W-:Y:S05]  /*5530*/  BSYNC B1 ;  /* 0x0000000000017941 */ /* 0x000fea0003800000 */
.L_x_110:
        /* <DEDUP_REMOVED lines=11> */
.L_x_113:
[----:B------:R-:W-:Y:S05]  /*55f0*/  BSYNC B1 ;  /* 0x0000000000017941 */ /* 0x000fea0003800000 */
.L_x_112:
        /* <DEDUP_REMOVED lines=11> */
.L_x_115:
[----:B------:R-:W-:Y:S05]  /*56b0*/  BSYNC B1 ;  /* 0x0000000000017941 */ /* 0x000fea0003800000 */
.L_x_114:
        /* <DEDUP_REMOVED lines=11> */
.L_x_117:
[----:B------:R-:W-:Y:S05]  /*5770*/  BSYNC B1 ;  /* 0x0000000000017941 */ /* 0x000fea0003800000 */
.L_x_116:
        /* <DEDUP_REMOVED lines=11> */
.L_x_119:
[----:B------:R-:W-:Y:S05]  /*5830*/  BSYNC B1 ;  /* 0x0000000000017941 */ /* 0x000fea0003800000 */
.L_x_118:
        /* <DEDUP_REMOVED lines=11> */
.L_x_121:
[----:B------:R-:W-:Y:S05]  /*58f0*/  BSYNC B1 ;  /* 0x0000000000017941 */ /* 0x000fea0003800000 */
.L_x_120:
        /* <DEDUP_REMOVED lines=11> */
.L_x_123:
[----:B------:R-:W-:Y:S05]  /*59b0*/  BSYNC B1 ;  /* 0x0000000000017941 */ /* 0x000fea0003800000 */
.L_x_122:
        /* <DEDUP_REMOVED lines=11> */
.L_x_125:
[----:B------:R-:W-:Y:S05]  /*5a70*/  BSYNC B1 ;  /* 0x0000000000017941 */ /* 0x000fea0003800000 */
.L_x_124:
        /* <DEDUP_REMOVED lines=11> */
.L_x_127:
[----:B------:R-:W-:Y:S05]  /*5b30*/  BSYNC B1 ;  /* 0x0000000000017941 */ /* 0x000fea0003800000 */
.L_x_126:
        /* <DEDUP_REMOVED lines=11> */
.L_x_129:
[----:B------:R-:W-:Y:S05]  /*5bf0*/  BSYNC B1 ;  /* 0x0000000000017941 */ /* 0x000fea0003800000 */
.L_x_128:
        /* <DEDUP_REMOVED lines=11> */
.L_x_131:
[----:B------:R-:W-:Y:S05]  /*5cb0*/  BSYNC B1 ;  /* 0x0000000000017941 */ /* 0x000fea0003800000 */
.L_x_130:
        /* <DEDUP_REMOVED lines=11> */
.L_x_133:
[----:B------:R-:W-:Y:S05]  /*5d70*/  BSYNC B1 ;  /* 0x0000000000017941 */ /* 0x000fea0003800000 */
.L_x_132:
        /* <DEDUP_REMOVED lines=11> */
.L_x_135:
[----:B------:R-:W-:Y:S05]  /*5e30*/  BSYNC B1 ;  /* 0x0000000000017941 */ /* 0x000fea0003800000 */
.L_x_134:
        /* <DEDUP_REMOVED lines=11> */
.L_x_137:
[----:B------:R-:W-:Y:S05]  /*5ef0*/  BSYNC B1 ;  /* 0x0000000000017941 */ /* 0x000fea0003800000 */
.L_x_136:
        /* <DEDUP_REMOVED lines=11> */
.L_x_139:
[----:B------:R-:W-:Y:S05]  /*5fb0*/  BSYNC B1 ;  /* 0x0000000000017941 */ /* 0x000fea0003800000 */
.L_x_138:
        /* <DEDUP_REMOVED lines=11> */
.L_x_141:
[----:B------:R-:W-:Y:S05]  /*6070*/  BSYNC B1 ;  /* 0x0000000000017941 */ /* 0x000fea0003800000 */
.L_x_140:
        /* <DEDUP_REMOVED lines=11> */
.L_x_143:
[----:B------:R-:W-:Y:S05]  /*6130*/  BSYNC B1 ;  /* 0x0000000000017941 */ /* 0x000fea0003800000 */
.L_x_142:
        /* <DEDUP_REMOVED lines=11> */
.L_x_145:
[----:B------:R-:W-:Y:S05]  /*61f0*/  BSYNC B1 ;  /* 0x0000000000017941 */ /* 0x000fea0003800000 */
.L_x_144:
        /* <DEDUP_REMOVED lines=11> */
.L_x_147:
[----:B------:R-:W-:Y:S05]  /*62b0*/  BSYNC B1 ;  /* 0x0000000000017941 */ /* 0x000fea0003800000 */
.L_x_146:
        /* <DEDUP_REMOVED lines=11> */
.L_x_149:
[----:B------:R-:W-:Y:S05]  /*6370*/  BSYNC B1 ;  /* 0x0000000000017941 */ /* 0x000fea0003800000 */
.L_x_148:
        /* <DEDUP_REMOVED lines=11> */
.L_x_151:
[----:B------:R-:W-:Y:S05]  /*6430*/  BSYNC B1 ;  /* 0x0000000000017941 */ /* 0x000fea0003800000 */
.L_x_150:
        /* <DEDUP_REMOVED lines=11> */
.L_x_153:
[----:B------:R-:W-:Y:S05]  /*64f0*/  BSYNC B1 ;  /* 0x0000000000017941 */ /* 0x000fea0003800000 */
.L_x_152:
        /* <DEDUP_REMOVED lines=11> */
.L_x_155:
[----:B------:R-:W-:Y:S05]  /*65b0*/  BSYNC B1 ;  /* 0x0000000000017941 */ /* 0x000fea0003800000 */
.L_x_154:
        /* <DEDUP_REMOVED lines=11> */
.L_x_157:
[----:B------:R-:W-:Y:S05]  /*6670*/  BSYNC B1 ;  /* 0x0000000000017941 */ /* 0x000fea0003800000 */
.L_x_156:
[----:B---3-5:R-:W-:Y:S01]  /*6680*/  LOP3.LUT R91, R154, 0xffffe000, RZ, 0xc0, !PT ;  /* 0xffffe0009a5b7812 */ /* 0x028fe200078ec0ff */
[----:B------:R-:W-:Y:S01]  /*6690*/  @P2 IMAD.MOV.U32 R8, RZ, RZ, R170 ;  /* 0x000000ffff082224 */ /* 0x000fe200078e00aa */
[----:B------:R-:W-:Y:S01]  /*66a0*/  IADD3 R157, P1, R157, 0x80, RZ ;  /* 0x000000809d9d7810 */ /* 0x000fe20007f3e0ff */
[----:B------:R-:W-:Y:S02]  /*66b0*/  BSSY B1, `(.L_x_158) ;  /* 0x000000b000017945 */ /* 0x000fe40003800000 */
[----:B------:R-:W-:Y:S02]  /*66c0*/  FMUL R91, R91, R156 ;  /* 0x0000009c5b5b7220 */ /* 0x000fe40000400000 */
[----:B------:R-:W-:Y:S01]  /*66d0*/  IMAD.X R9, RZ, RZ, R9, P1 ;  /* 0x000000ffff097224 */ /* 0x000fe200008e0609 */
[----:B------:R-:W-:Y:S01]  /*66e0*/  ISETP.GT.AND P1, PT, R0, 0x79, P0 ;  /* 0x000000790000780c */ /* 0x000fe20000724270 */
[----:B------:R-:W-:Y:S02]  /*66f0*/  FFMA R91, R150, R155, R91 ;  /* 0x0000009b965b7223 */ /* 0x000fe4000000005b */
[----:B------:R-:W-:-:S02]  /*6700*/  IMAD R90, R9, R14, RZ ;  /* 0x0000000e095a7224 */ /* 0x000fc400078e02ff */
[----:B------:R-:W-:Y:S01]  /*6710*/  @P2 IMAD.MOV.U32 R9, RZ, RZ, R171 ;  /* 0x000000ffff092224 */ /* 0x000fe200078e00ab */
[----:B------:R-:W-:-:S05]  /*6720*/  F2FP.TF32.F32.PACK_B R91, R91 ;  /* 0x0000005bff5b723e */ /* 0x000fca00024050ff */
[----:B------:R3:W-:Y:S02]  /*6730*/  @P2 STG.E desc[UR36][R8.64+0x1e0], R91 ;  /* 0x0001e05b08002986 */ /* 0x0007e4000c101924 */
[----:B------:R-:W-:Y:S05]  /*6740*/  @!P1 BRA `(.L_x_159) ;  /* 0x0000000000049947 */ /* 0x000fea0003800000 */
[----:B------:R0:W5:Y:S02]  /*6750*/  LDG.E.LTC128B R154, desc[UR36][R88.64+0x1e4] ;  /* 0x0001e424589a7981 */ /* 0x000164000c1e1920 */
.L_x_159:
[----:B------:R-:W-:Y:S05]  /*6760*/  BSYNC B1 ;  /* 0x0000000000017941 */ /* 0x000fea0003800000 */
.L_x_158:
[----:B0----5:R-:W-:Y:S01]  /*6770*/  LOP3.LUT R89, R154, 0xffffe000, RZ, 0xc0, !PT ;  /* 0xffffe0009a597812 */ /* 0x021fe200078ec0ff */
[----:B------:R-:W-:Y:S01]  /*6780*/  IMAD R97, R157, R15, R90 ;  /* 0x0000000f9d617224 */ /* 0x000fe200078e025a */
[----:B------:R-:W-:Y:S01]  /*6790*/  ISETP.GT.AND P0, PT, R3, 0x80, PT ;  /* 0x000000800300780c */ /* 0x000fe20003f04270 */
[----:B---3--:R-:W-:-:S04]  /*67a0*/  IMAD.WIDE.U32 R8, R157, R14, R158 ;  /* 0x0000000e9d087225 */ /* 0x008fc800078e009e */
[----:B------:R-:W-:Y:S01]  /*67b0*/  FMUL R88, R89, R156 ;  /* 0x0000009c59587220 */ /* 0x000fe20000400000 */
[----:B------:R-:W-:Y:S01]  /*67c0*/  ISETP.GT.AND P3, PT, R0, RZ, P0 ;  /* 0x000000ff0000720c */ /* 0x000fe20000764270 */
[----:B------:R-:W-:Y:S02]  /*67d0*/  IMAD.IADD R9, R9, 0x1, R97 ;  /* 0x0000000109097824 */ /* 0x000fe400078e0261 */
[----:B------:R-:W-:Y:S01]  /*67e0*/  FFMA R151, R151, R155, R88 ;  /* 0x0000009b97977223 */ /* 0x000fe20000000058 */
[----:B------:R-:W-:-:S04]  /*67f0*/  LEA R88, P2, R8, R10, 0x2 ;  /* 0x0000000a08587211 */ /* 0x000fc800078410ff */
[----:B------:R-:W-:Y:S02]  /*6800*/  F2FP.TF32.F32.PACK_B R151, R151 ;  /* 0x00000097ff97723e */ /* 0x000fe400024050ff */
[----:B------:R-:W-:-:S03]  /*6810*/  LEA.HI.X R89, R8, R11, R9, 0x2, P2 ;  /* 0x0000000b08597211 */ /* 0x000fc600010f1409 */
[----:B------:R0:W-:Y:S04]  /*6820*/  @P1 STG.E desc[UR36][R170.64+0x1e4], R151 ;  /* 0x0001e497aa001986 */ /* 0x0001e8000c101924 */
[----:B------:R-:W3:Y:S01]  /*6830*/  @P3 LDG.E.LTC128B R154, desc[UR36][R88.64] ;  /* 0x00000024589a3981 */ /* 0x000ee2000c1e1920 */
[----:B------:R-:W-:Y:S01]  /*6840*/  IMAD.WIDE.U32 R8, R157, R14, R6 ;  /* 0x0000000e9d087225 */ /* 0x000fe200078e0006 */
[----:B------:R-:W-:Y:S01]  /*6850*/  SHF.L.U64.HI R95, R4, 0x9, R5 ;  /* 0x00000009045f7819 */ /* 0x000fe20000010205 */
[----:B------:R-:W-:Y:S01]  /*6860*/  BSSY B1, `(.L_x_160) ;  /* 0x0000011000017945 */ /* 0x000fe20003800000 */
[----:B------:R-:W-:Y:S01]  /*6870*/  ISETP.GT.AND P2, PT, R0, 0x1, P0 ;  /* 0x000000010000780c */ /* 0x000fe20000744270 */
[----:B------:R-:W-:Y:S02]  /*6880*/  IMAD.IADD R9, R97, 0x1, R9 ;  /* 0x0000000161097824 */ /* 0x000fe400078e0209 */
[----:B------:R-:W-:-:S02]  /*6890*/  IMAD.SHL.U32 R93, R4, 0x200, RZ ;  /* 0x00000200045d7824 */ /* 0x000fc400078e00ff */
[----:B------:R-:W-:-:S03]  /*68a0*/  IMAD.WIDE.U32 R90, R23, R12, R8 ;  /* 0x0000000c175a7225 */ /* 0x000fc600078e0008 */
[----:B------:R-:W-:Y:S01]  /*68b0*/  IADD3 R8, P1, R93, R160, RZ ;  /* 0x000000a05d087210 */ /* 0x000fe20007f3e0ff */
[----:B------:R-:W-:Y:S01]  /*68c0*/  IMAD.IADD R5, R13, 0x1, R91 ;  /* 0x000000010d057824 */ /* 0x000fe200078e025b */
[----:B------:R-:W-:-:S03]  /*68d0*/  LEA R4, P4, R90, R10, 0x2 ;  /* 0x0000000a5a047211 */ /* 0x000fc600078810ff */
[----:B------:R-:W-:Y:S01]  /*68e0*/  IMAD.X R9, R95, 0x1, R161, P1 ;  /* 0x000000015f097824 */ /* 0x000fe200008e06a1 */
[----:B------:R-:W-:Y:S02]  /*68f0*/  LEA.HI.X R5, R90, R11, R5, 0x2, P4 ;  /* 0x0000000b5a057211 */ /* 0x000fe400020f1405 */
[----:B---3--:R-:W-:-:S05]  /*6900*/  LOP3.LUT R15, R154, 0xffffe000, RZ, 0xc0, !PT ;  /* 0xffffe0009a0f7812 */ /* 0x008fca00078ec0ff */
[----:B------:R-:W-:-:S04]  /*6910*/  FMUL R15, R15, R156 ;  /* 0x0000009c0f0f7220 */ /* 0x000fc80000400000 */
[----:B------:R-:W-:-:S05]  /*6920*/  FFMA R15, R24, R155, R15 ;  /* 0x0000009b180f7223 */ /* 0x000fca000000000f */
[----:B------:R-:W-:-:S05]  /*6930*/  F2FP.TF32.F32.PACK_B R15, R15 ;  /* 0x0000000fff0f723e */ /* 0x000fca00024050ff */
[----:B------:R0:W-:Y:S01]  /*6940*/  @P3 STG.E desc[UR36][R8.64], R15 ;  /* 0x0000000f08003986 */ /* 0x0001e2000c101924 */
[----:B------:R-:W-:Y:S05]  /*6950*/  @!P2 BRA `(.L_x_161) ;  /* 0x000000000004a947 */ /* 0x000fea0003800000 */
[----:B------:R3:W5:Y:S02]  /*6960*/  LDG.E.LTC128B R154, desc[UR36][R4.64+0x4] ;  /* 0x00000424049a7981 */ /* 0x000764000c1e1920 */
.L_x_161:
[----:B------:R-:W-:Y:S05]  /*6970*/  BSYNC B1 ;  /* 0x0000000000017941 */ /* 0x000fea0003800000 */
.L_x_160:
[----:B-----5:R-:W-:Y:S01]  /*6980*/  LOP3.LUT R21, R154, 0xffffe000, RZ, 0xc0, !PT ;  /* 0xffffe0009a157812 */ /* 0x020fe200078ec0ff */
[----:B0-----:R-:W-:Y:S01]  /*6990*/  IMAD.WIDE.U32 R14, R157, R14, R162 ;  /* 0x0000000e9d0e7225 */ /* 0x001fe200078e00a2 */
[----:B------:R-:W-:Y:S01]  /*69a0*/  ISETP.GT.AND P1, PT, R3, 0x88, PT ;  /* 0x000000880300780c */ /* 0x000fe20003f24270 */
[----:B------:R-:W-:Y:S02]  /*69b0*/  BSSY B1, `(.L_x_162) ;  /* 0x000000f000017945 */ /* 0x000fe40003800000 */
[----:B------:R-:W-:Y:S01]  /*69c0*/  FMUL R24, R21, R156 ;  /* 0x0000009c15187220 */ /* 0x000fe20000400000 */
[----:B------:R-:W-:Y:S01]  /*69d0*/  ISETP.GT.AND P3, PT, R0, RZ, P1 ;  /* 0x000000ff0000720c */ /* 0x000fe20000f64270 */
[----:B------:R-:W-:Y:S01]  /*69e0*/  IMAD.IADD R97, R97, 0x1, R15 ;  /* 0x0000000161617824 */ /* 0x000fe200078e020f */
[-C--:B------:R-:W-:Y:S01]  /*69f0*/  IADD3 R20, P5, R20, R14.reuse, RZ ;  /* 0x0000000e14147210 */ /* 0x080fe20007fbe0ff */
[----:B------:R-:W-:Y:S01]  /*6a00*/  FFMA R25, R25, R155, R24 ;  /* 0x0000009b19197223 */ /* 0x000fe20000000018 */
[----:B------:R-:W-:-:S03]  /*6a10*/  IADD3 R14, P4, R6, R14, RZ ;  /* 0x0000000e060e7210 */ /* 0x000fc60007f9e0ff */
[----:B------:R-:W-:Y:S01]  /*6a20*/  IMAD.X R158, R97, 0x1, R159, P5 ;  /* 0x00000001619e7824 */ /* 0x000fe200028e069f */
[----:B------:R-:W-:Y:S01]  /*6a30*/  F2FP.TF32.F32.PACK_B R25, R25 ;  /* 0x00000019ff19723e */ /* 0x000fe200024050ff */
[----:B------:R-:W-:Y:S01]  /*6a40*/  IMAD.X R15, R7, 0x1, R97, P4 ;  /* 0x00000001070f7824 */ /* 0x000fe200020e0661 */
[----:B------:R-:W-:-:S03]  /*6a50*/  LEA R6, P5, R20, R10, 0x2 ;  /* 0x0000000a14067211 */ /* 0x000fc600078a10ff */
[----:B------:R0:W-:Y:S01]  /*6a60*/  @P2 STG.E desc[UR36][R8.64+0x4], R25 ;  /* 0x0000041908002986 */ /* 0x0001e2000c101924 */
[----:B------:R-:W-:Y:S01]  /*6a70*/  LEA.HI.X R7, R20, R11, R158, 0x2, P5 ;  /* 0x0000000b14077211 */ /* 0x000fe200028f149e */
[----:B------:R-:W-:Y:S08]  /*6a80*/  @!P3 BRA `(.L_x_163) ;  /* 0x000000000004b947 */ /* 0x000ff00003800000 */
[----:B------:R0:W5:Y:S02]  /*6a90*/  LDG.E.LTC128B R154, desc[UR36][R6.64] ;  /* 0x00000024069a7981 */ /* 0x000164000c1e1920 */
.L_x_163:
[----:B------:R-:W-:Y:S05]  /*6aa0*/  BSYNC B1 ;  /* 0x0000000000017941 */ /* 0x000fea0003800000 */
.L_x_162:
[----:B-----5:R-:W-:Y:S01]  /*6ab0*/  LOP3.LUT R3, R154, 0xffffe000, RZ, 0xc0, !PT ;  /* 0xffffe0009a037812 */ /* 0x020fe200078ec0ff */
[----:B------:R-:W-:Y:S01]  /*6ac0*/  IMAD.WIDE.U32 R14, R23, R12, R14 ;  /* 0x0000000c170e7225 */ /* 0x000fe200078e000e */
[----:B0-----:R-:W-:Y:S01]  /*6ad0*/  IADD3 R6, P4, R8, R167, RZ ;  /* 0x000000a708067210 */ /* 0x001fe20007f9e0ff */
[----:B------:R-:W-:Y:S01]  /*6ae0*/  BSSY B1, `(.L_x_164) ;  /* 0x000000c000017945 */ /* 0x000fe20003800000 */
[----:B------:R-:W-:Y:S01]  /*6af0*/  ISETP.GT.AND P2, PT, R0, 0x1, P1 ;  /* 0x000000010000780c */ /* 0x000fe20000f44270 */
[----:B------:R-:W-:Y:S01]  /*6b00*/  FMUL R3, R3, R156 ;  /* 0x0000009c03037220 */ /* 0x000fe20000400000 */
[----:B------:R-:W-:Y:S01]  /*6b10*/  IMAD.IADD R13, R13, 0x1, R15 ;  /* 0x000000010d0d7824 */ /* 0x000fe200078e020f */
[----:B------:R-:W-:Y:S01]  /*6b20*/  LEA R10, P5, R14, R10, 0x2 ;  /* 0x0000000a0e0a7211 */ /* 0x000fe200078a10ff */
[----:B------:R-:W-:Y:S02]  /*6b30*/  IMAD.X R7, R9, 0x1, R169, P4 ;  /* 0x0000000109077824 */ /* 0x000fe400020e06a9 */
[----:B------:R-:W-:Y:S01]  /*6b40*/  FFMA R3, R26, R155, R3 ;  /* 0x0000009b1a037223 */ /* 0x000fe20000000003 */
[----:B------:R-:W-:-:S04]  /*6b50*/  LEA.HI.X R11, R14, R11, R13, 0x2, P5 ;  /* 0x0000000b0e0b7211 */ /* 0x000fc800028f140d */
[----:B------:R-:W-:-:S05]  /*6b60*/  F2FP.TF32.F32.PACK_B R3, R3 ;  /* 0x00000003ff03723e */ /* 0x000fca00024050ff */
[----:B------:R0:W-:Y:S01]  /*6b70*/  @P3 STG.E desc[UR36][R6.64], R3 ;  /* 0x0000000306003986 */ /* 0x0001e2000c101924 */
[----:B------:R-:W-:Y:S05]  /*6b80*/  @!P2 BRA `(.L_x_165) ;  /* 0x000000000004a947 */ /* 0x000fea0003800000 */
[----:B------:R0:W5:Y:S02]  /*6b90*/  LDG.E.LTC128B R154, desc[UR36][R10.64+0x4] ;  /* 0x000004240a9a7981 */ /* 0x000164000c1e1920 */
.L_x_165:
[----:B------:R-:W-:Y:S05]  /*6ba0*/  BSYNC B1 ;  /* 0x0000000000017941 */ /* 0x000fea0003800000 */
.L_x_164:
[----:B0----5:R-:W-:Y:S01]  /*6bb0*/  LOP3.LUT R3, R154, 0xffffe000, RZ, 0xc0, !PT ;  /* 0xffffe0009a037812 */ /* 0x021fe200078ec0ff */
[----:B------:R-:W-:Y:S01]  /*6bc0*/  BSSY B1, `(.L_x_166) ;  /* 0x0000008000017945 */ /* 0x000fe20003800000 */
[----:B------:R-:W-:-:S03]  /*6bd0*/  ISETP.GT.AND P3, PT, R0, 0x8, P0 ;  /* 0x000000080000780c */ /* 0x000fc60000764270 */
[----:B------:R-:W-:-:S04]  /*6be0*/  FMUL R12, R3, R156 ;  /* 0x0000009c030c7220 */ /* 0x000fc80000400000 */
[----:B------:R-:W-:-:S05]  /*6bf0*/  FFMA R27, R27, R155, R12 ;  /* 0x0000009b1b1b7223 */ /* 0x000fca000000000c */
[----:B------:R-:W-:-:S05]  /*6c00*/  F2FP.TF32.F32.PACK_B R27, R27 ;  /* 0x0000001bff1b723e */ /* 0x000fca00024050ff */
[----:B------:R0:W-:Y:S01]  /*6c10*/  @P2 STG.E desc[UR36][R6.64+0x4], R27 ;  /* 0x0000041b06002986 */ /* 0x0001e2000c101924 */
[----:B------:R-:W-:Y:S05]  /*6c20*/  @!P3 BRA `(.L_x_167) ;  /* 0x000000000004b947 */ /* 0x000fea0003800000 */
[----:B------:R0:W5:Y:S02]  /*6c30*/  LDG.E.LTC128B R154, desc[UR36][R4.64+0x20] ;  /* 0x00002024049a7981 */ /* 0x000164000c1e1920 */
.L_x_167:
[----:B------:R-:W-:Y:S05]  /*6c40*/  BSYNC B1 ;  /* 0x0000000000017941 */ /* 0x000fea0003800000 */
.L_x_166:
[----:B-----5:R-:W-:Y:S01]  /*6c50*/  LOP3.LUT R3, R154, 0xffffe000, RZ, 0xc0, !PT ;  /* 0xffffe0009a037812 */ /* 0x020fe200078ec0ff */
[----:B0-----:R-:W-:Y:S01]  /*6c60*/  IMAD.MOV.U32 R6, RZ, RZ, R8 ;  /* 0x000000ffff067224 */ /* 0x001fe200078e0008 */
[----:B------:R-:W-:Y:S01]  /*6c70*/  ISETP.GT.AND P2, PT, R0, 0x9, P0 ;  /* 0x000000090000780c */ /* 0x000fe20000744270 */
[----:B------:R-:W-:Y:S01]  /*6c80*/  IMAD.MOV.U32 R7, RZ, RZ, R9 ;  /* 0x000000ffff077224 */ /* 0x000fe200078e0009 */
[----:B------:R-:W-:Y:S01]  /*6c90*/  BSSY B1, `(.L_x_168) ;  /* 0x0000007000017945 */ /* 0x000fe20003800000 */
[----:B------:R-:W-:-:S04]  /*6ca0*/  FMUL R3, R3, R156 ;  /* 0x0000009c03037220 */ /* 0x000fc80000400000 */
[----:B------:R-:W-:-:S05]  /*6cb0*/  FFMA R3, R28, R155, R3 ;  /* 0x0000009b1c037223 */ /* 0x000fca0000000003 */
[----:B------:R-:W-:-:S05]  /*6cc0*/  F2FP.TF32.F32.PACK_B R3, R3 ;  /* 0x00000003ff03723e */ /* 0x000fca00024050ff */
[----:B------:R0:W-:Y:S01]  /*6cd0*/  @P3 STG.E desc[UR36][R6.64+0x20], R3 ;  /* 0x0000200306003986 */ /* 0x0001e2000c101924 */
[----:B------:R-:W-:Y:S05]  /*6ce0*/  @!P2 BRA `(.L_x_169) ;  /* 0x000000000004a947 */ /* 0x000fea0003800000 */
[----:B------:R0:W5:Y:S02]  /*6cf0*/  LDG.E.LTC128B R154, desc[UR36][R4.64+0x24] ;  /* 0x00002424049a7981 */ /* 0x000164000c1e1920 */
.L_x_169:
[----:B------:R-:W-:Y:S05]  /*6d00*/  BSYNC B1 ;  /* 0x0000000000017941 */ /* 0x000fea0003800000 */
.L_x_168:
        /* <DEDUP_REMOVED lines=9> */
.L_x_171:
[----:B------:R-:W-:Y:S05]  /*6da0*/  BSYNC B1 ;  /* 0x0000000000017941 */ /* 0x000fea0003800000 */
.L_x_170:
[----:B-----5:R-:W-:Y:S01]  /*6db0*/  LOP3.LUT R3, R154, 0xffffe000, RZ, 0xc0, !PT ;  /* 0xffffe0009a037812 */ /* 0x020fe200078ec0ff */
[----:B------:R-:W-:Y:S01]  /*6dc0*/  BSSY B1, `(.L_x_172) ;  /* 0x000000a000017945 */ /* 0x000fe20003800000 */
[----:B------:R-:W-:Y:S02]  /*6dd0*/  IADD3 R8, P3, R167, R8, RZ ;  /* 0x00000008a7087210 */ /* 0x000fe40007f7e0ff */
[----:B------:R-:W-:Y:S01]  /*6de0*/  ISETP.GT.AND P2, PT, R0, 0x9, P1 ;  /* 0x000000090000780c */ /* 0x000fe20000f44270 */
[----:B------:R-:W-:Y:S02]  /*6df0*/  FMUL R3, R3, R156 ;  /* 0x0000009c03037220 */ /* 0x000fe40000400000 */
[----:B------:R-:W-:Y:S02]  /*6e00*/  IMAD.X R9, R169, 0x1, R9, P3 ;  /* 0x00000001a9097824 */ /* 0x000fe400018e0609 */
[----:B------:R-:W-:-:S05]  /*6e10*/  FFMA R3, R30, R155, R3 ;  /* 0x0000009b1e037223 */ /* 0x000fca0000000003 */
[----:B------:R-:W-:-:S05]  /*6e20*/  F2FP.TF32.F32.PACK_B R3, R3 ;  /* 0x00000003ff03723e */ /* 0x000fca00024050ff */
[----:B------:R0:W-:Y:S01]  /*6e30*/  @P4 STG.E desc[UR36][R8.64+0x20], R3 ;  /* 0x0000200308004986 */ /* 0x0001e2000c101924 */
[----:B------:R-:W-:Y:S05]  /*6e40*/  @!P2 BRA `(.L_x_173) ;  /* 0x000000000004a947 */ /* 0x000fea0003800000 */
[----:B------:R0:W5:Y:S02]  /*6e50*/  LDG.E.LTC128B R154, desc[UR36][R10.64+0x24] ;  /* 0x000024240a9a7981 */ /* 0x000164000c1e1920 */
.L_x_173:
[----:B------:R-:W-:Y:S05]  /*6e60*/  BSYNC B1 ;  /* 0x0000000000017941 */ /* 0x000fea0003800000 */
.L_x_172:
[----:B0----5:R-:W-:Y:S01]  /*6e70*/  LOP3.LUT R3, R154, 0xffffe000, RZ, 0xc0, !PT ;  /* 0xffffe0009a037812 */ /* 0x021fe200078ec0ff */
[----:B------:R-:W-:Y:S01]  /*6e80*/  BSSY B1, `(.L_x_174) ;  /* 0x000000a000017945 */ /* 0x000fe20003800000 */
[----:B------:R-:W-:Y:S02]  /*6e90*/  IADD3 R8, P4, P5, R167, R160, R93 ;  /* 0x000000a0a7087210 */ /* 0x000fe40007d9e05d */
[----:B------:R-:W-:Y:S01]  /*6ea0*/  ISETP.GT.AND P3, PT, R0, 0x10, P0 ;  /* 0x000000100000780c */ /* 0x000fe20000764270 */
[----:B------:R-:W-:Y:S01]  /*6eb0*/  FMUL R12, R3, R156 ;  /* 0x0000009c030c7220 */ /* 0x000fe20000400000 */
[----:B------:R-:W-:-:S03]  /*6ec0*/  IADD3.X R9, R169, R161, R95, P4, P5 ;  /* 0x000000a1a9097210 */ /* 0x000fc600027ea45f */
[----:B------:R-:W-:-:S05]  /*6ed0*/  FFMA R31, R31, R155, R12 ;  /* 0x0000009b1f1f7223 */ /* 0x000fca000000000c */
[----:B------:R-:W-:-:S05]  /*6ee0*/  F2FP.TF32.F32.PACK_B R31, R31 ;  /* 0x0000001fff1f723e */ /* 0x000fca00024050ff */
[----:B------:R0:W-:Y:S01]  /*6ef0*/  @P2 STG.E desc[UR36][R8.64+0x24], R31 ;  /* 0x0000241f08002986 */ /* 0x0001e2000c101924 */
[----:B------:R-:W-:Y:S05]  /*6f00*/  @!P3 BRA `(.L_x_175) ;  /* 0x000000000004b947 */ /* 0x000fea0003800000 */
[----:B------:R0:W5:Y:S02]  /*6f10*/  LDG.E.LTC128B R154, desc[UR36][R4.64+0x40] ;  /* 0x00004024049a7981 */ /* 0x000164000c1e1920 */
.L_x_175:
[----:B------:R-:W-:Y:S05]  /*6f20*/  BSYNC B1 ;  /* 0x0000000000017941 */ /* 0x000fea0003800000 */
.L_x_174:
[----:B-----5:R-:W-:Y:S01]  /*6f30*/  LOP3.LUT R3, R154, 0xffffe000, RZ, 0xc0, !PT ;  /* 0xffffe0009a037812 */ /* 0x020fe200078ec0ff */
        /* <DEDUP_REMOVED lines=8> */
.L_x_177:
[----:B------:R-:W-:Y:S05]  /*6fc0*/  BSYNC B1 ;  /* 0x0000000000017941 */ /* 0x000fea0003800000 */
.L_x_176:
        /* <DEDUP_REMOVED lines=9> */
.L_x_179:
[----:B------:R-:W-:Y:S05]  /*7060*/  BSYNC B1 ;  /* 0x0000000000017941 */ /* 0x000fea0003800000 */
.L_x_178:
        /* <DEDUP_REMOVED lines=9> */
.L_x_181:
[----:B------:R-:W-:Y:S05]  /*7100*/  BSYNC B1 ;  /* 0x0000000000017941 */ /* 0x000fea0003800000 */
.L_x_180:
        /* <DEDUP_REMOVED lines=9> */
.L_x_183:
[----:B------:R-:W-:Y:S05]  /*71a0*/  BSYNC B1 ;  /* 0x0000000000017941 */ /* 0x000fea0003800000 */
.L_x_182:
        /* <DEDUP_REMOVED lines=9> */
.L_x_185:
[----:B------:R-:W-:Y:S05]  /*7240*/  BSYNC B1 ;  /* 0x0000000000017941 */ /* 0x000fea0003800000 */
.L_x_184:
        /* <DEDUP_REMOVED lines=9> */
.L_x_187:
[----:B------:R-:W-:Y:S05]  /*72e0*/  BSYNC B1 ;  /* 0x0000000000017941 */ /* 0x000fea0003800000 */
.L_x_186:
        /* <DEDUP_REMOVED lines=9> */
.L_x_189:
[----:B------:R-:W-:Y:S05]  /*7380*/  BSYNC B1 ;  /* 0x0000000000017941 */ /* 0x000fea0003800000 */
.L_x_188:
        /* <DEDUP_REMOVED lines=9> */
.L_x_191:
[----:B------:R-:W-:Y:S05]  /*7420*/  BSYNC B1 ;  /* 0x0000000000017941 */ /* 0x000fea0003800000 */
.L_x_190:
        /* <DEDUP_REMOVED lines=9> */
.L_x_193:
[----:B------:R-:W-:Y:S05]  /*74c0*/  BSYNC B1 ;  /* 0x0000000000017941 */ /* 0x000fea0003800000 */
.L_x_192:
        /* <DEDUP_REMOVED lines=9> */
.L_x_195:
[----:B------:R-:W-:Y:S05]  /*7560*/  BSYNC B1 ;  /* 0x0000000000017941 */ /* 0x000fea0003800000 */
.L_x_194:
        /* <DEDUP_REMOVED lines=9> */
.L_x_197:
[----:B------:R-:W-:Y:S05]  /*7600*/  BSYNC B1 ;  /* 0x0000000000017941 */ /* 0x000fea0003800000 */
.L_x_196:
        /* <DEDUP_REMOVED lines=9> */
.L_x_199:
[----:B------:R-:W-:Y:S05]  /*76a0*/  BSYNC B1 ;  /* 0x0000000000017941 */ /* 0x000fea0003800000 */
.L_x_198:
        /* <DEDUP_REMOVED lines=9> */
.L_x_201:
[----:B------:R-:W-:Y:S05]  /*7740*/  BSYNC B1 ;  /* 0x0000000000017941 */ /* 0x000fea0003800000 */
.L_x_200:
        /* <DEDUP_REMOVED lines=9> */
.L_x_203:
[----:B------:R-:W-:Y:S05]  /*77e0*/  BSYNC B1 ;  /* 0x0000000000017941 */ /* 0x000fea0003800000 */
.L_x_202:
        /* <DEDUP_REMOVED lines=9> */
.L_x_205:
[----:B------:R-:W-:Y:S05]  /*7880*/  BSYNC B1 ;  /* 0x0000000000017941 */ /* 0x000fea0003800000 */
.L_x_204:
        /* <DEDUP_REMOVED lines=9> */
.L_x_207:
[----:B------:R-:W-:Y:S05]  /*7920*/  BSYNC B1 ;  /* 0x0000000000017941 */ /* 0x000fea0003800000 */
.L_x_206:
        /* <DEDUP_REMOVED lines=9> */
.L_x_209:
[----:B------:R-:W-:Y:S05]  /*79c0*/  BSYNC B1 ;  /* 0x0000000000017941 */ /* 0x000fea0003800000 */
.L_x_208:
        /* <DEDUP_REMOVED lines=9> */
.L_x_211:
[----:B------:R-:W-:Y:S05]  /*7a60*/  BSYNC B1 ;  /* 0x0000000000017941 */ /* 0x000fea0003800000 */
.L_x_210:
        /* <DEDUP_REMOVED lines=9> */
.L_x_213:
[----:B------:R-:W-:Y:S05]  /*7b00*/  BSYNC B1 ;  /* 0x0000000000017941 */ /* 0x000fea0003800000 */
.L_x_212:
        /* <DEDUP_REMOVED lines=9> */
.L_x_215:
[----:B------:R-:W-:Y:S05]  /*7ba0*/  BSYNC B1 ;  /* 0x0000000000017941 */ /* 0x000fea0003800000 */
.L_x_214:
        /* <DEDUP_REMOVED lines=9> */
.L_x_217:
[----:B------:R-:W-:Y:S05]  /*7c40*/  BSYNC B1 ;  /* 0x0000000000017941 */ /* 0x000fea0003800000 */
.L_x_216:
        /* <DEDUP_REMOVED lines=9> */
.L_x_219:
[----:B------:R-:W-:Y:S05]  /*7ce0*/  BSYNC B1 ;  /* 0x0000000000017941 */ /* 0x000fea0003800000 */
.L_x_218:
        /* <DEDUP_REMOVED lines=9> */
.L_x_221:
[----:B------:R-:W-:Y:S05]  /*7d80*/  BSYNC B1 ;  /* 0x0000000000017941 */ /* 0x000fea0003800000 */
.L_x_220:
        /* <DEDUP_REMOVED lines=9> */
.L_x_223:
[----:B------:R-:W-:Y:S05]  /*7e20*/  BSYNC B1 ;  /* 0x0000000000017941 */ /* 0x000fea0003800000 */
.L_x_222:
        /* <DEDUP_REMOVED lines=9> */
.L_x_225:
[----:B------:R-:W-:Y:S05]  /*7ec0*/  BSYNC B1 ;  /* 0x0000000000017941 */ /* 0x000fea0003800000 */
.L_x_224:
        /* <DEDUP_REMOVED lines=9> */
.L_x_227:
[----:B------:R-:W-:Y:S05]  /*7f60*/  BSYNC B1 ;  /* 0x0000000000017941 */ /* 0x000fea0003800000 */
.L_x_226:
        /* <DEDUP_REMOVED lines=9> */
.L_x_229:
[----:B------:R-:W-:Y:S05]  /*8000*/  BSYNC B1 ;  /* 0x0000000000017941 */ /* 0x000fea0003800000 */
.L_x_228:
        /* <DEDUP_REMOVED lines=9> */
.L_x_231:
[----:B------:R-:W-:Y:S05]  /*80a0*/  BSYNC B1 ;  /* 0x0000000000017941 */ /* 0x000fea0003800000 */
.L_x_230:
        /* <DEDUP_REMOVED lines=9> */
.L_x_233:
[----:B------:R-:W-:Y:S05]  /*8140*/  BSYNC B1 ;  /* 0x0000000000017941 */ /* 0x000fea0003800000 */
.L_x_232:
        /* <DEDUP_REMOVED lines=9> */
.L_x_235:
[----:B------:R-:W-:Y:S05]  /*81e0*/  BSYNC B1 ;  /* 0x0000000000017941 */ /* 0x000fea0003800000 */
.L_x_234:
        /* <DEDUP_REMOVED lines=9> */
.L_x_237:
[----:B------:R-:W-:Y:S05]  /*8280*/  BSYNC B1 ;  /* 0x0000000000017941 */ /* 0x000fea0003800000 */
.L_x_236:
        /* <DEDUP_REMOVED lines=9> */
.L_x_239:
[----:B------:R-:W-:Y:S05]  /*8320*/  BSYNC B1 ;  /* 0x0000000000017941 */ /* 0x000fea0003800000 */
.L_x_238:
        /* <DEDUP_REMOVED lines=9> */
.L_x_241:
[----:B------:R-:W-:Y:S05]  /*83c0*/  BSYNC B1 ;  /* 0x0000000000017941 */ /* 0x000fea0003800000 */
.L_x_240:
        /* <DEDUP_REMOVED lines=9> */
.L_x_243:
[----:B------:R-:W-:Y:S05]  /*8460*/  BSYNC B1 ;  /* 0x0000000000017941 */ /* 0x000fea0003800000 */
.L_x_242:
        /* <DEDUP_REMOVED lines=9> */
.L_x_245:
[----:B------:R-:W-:Y:S05]  /*8500*/  BSYNC B1 ;  /* 0x0000000000017941 */ /* 0x000fea0003800000 */
.L_x_244:
        /* <DEDUP_REMOVED lines=9> */
.L_x_247:
[----:B------:R-:W-:Y:S05]  /*85a0*/  BSYNC B1 ;  /* 0x0000000000017941 */ /* 0x000fea0003800000 */
.L_x_246:
        /* <DEDUP_REMOVED lines=9> */
.L_x_249:
[----:B------:R-:W-:Y:S05]  /*8640*/  BSYNC B1 ;  /* 0x0000000000017941 */ /* 0x000fea0003800000 */
.L_x_248:
        /* <DEDUP_REMOVED lines=9> */
.L_x_251:
[----:B------:R-:W-:Y:S05]  /*86e0*/  BSYNC B1 ;  /* 0x0000000000017941 */ /* 0x000fea0003800000 */
.L_x_250:
        /* <DEDUP_REMOVED lines=9> */
.L_x_253:
[----:B------:R-:W-:Y:S05]  /*8780*/  BSYNC B1 ;  /* 0x0000000000017941 */ /* 0x000fea0003800000 */
.L_x_252:
        /* <DEDUP_REMOVED lines=9> */
.L_x_255:
[----:B------:R-:W-:Y:S05]  /*8820*/  BSYNC B1 ;  /* 0x0000000000017941 */ /* 0x000fea0003800000 */
.L_x_254:
        /* <DEDUP_REMOVED lines=9> */
.L_x_257:
[----:B------:R-:W-:Y:S05]  /*88c0*/  BSYNC B1 ;  /* 0x0000000000017941 */ /* 0x000fea0003800000 */
.L_x_256:
        /* <DEDUP_REMOVED lines=9> */
.L_x_259:
[----:B------:R-:W-:Y:S05]  /*8960*/  BSYNC B1 ;  /* 0x0000000000017941 */ /* 0x000fea0003800000 */
.L_x_258:
        /* <DEDUP_REMOVED lines=9> */
.L_x_261:
[----:B------:R-:W-:Y:S05]  /*8a00*/  BSYNC B1 ;  /* 0x0000000000017941 */ /* 0x000fea0003800000 */
.L_x_260:
        /* <DEDUP_REMOVED lines=9> */
.L_x_263:
[----:B------:R-:W-:Y:S05]  /*8aa0*/  BSYNC B1 ;  /* 0x0000000000017941 */ /* 0x000fea0003800000 */
.L_x_262:
        /* <DEDUP_REMOVED lines=9> */
.L_x_265:
[----:B------:R-:W-:Y:S05]  /*8b40*/  BSYNC B1 ;  /* 0x0000000000017941 */ /* 0x000fea0003800000 */
.L_x_264:
        /* <DEDUP_REMOVED lines=9> */
.L_x_267:
[----:B------:R-:W-:Y:S05]  /*8be0*/  BSYNC B1 ;  /* 0x0000000000017941 */ /* 0x000fea0003800000 */
.L_x_266:
        /* <DEDUP_REMOVED lines=9> */
.L_x_269:
[----:B------:R-:W-:Y:S05]  /*8c80*/  BSYNC B1 ;  /* 0x0000000000017941 */ /* 0x000fea0003800000 */
.L_x_268:
        /* <DEDUP_REMOVED lines=9> */
.L_x_271:
[----:B------:R-:W-:Y:S05]  /*8d20*/  BSYNC B1 ;  /* 0x0000000000017941 */ /* 0x000fea0003800000 */
.L_x_270:
        /* <DEDUP_REMOVED lines=9> */
.L_x_273:
[----:B------:R-:W-:Y:S05]  /*8dc0*/  BSYNC B1 ;  /* 0x0000000000017941 */ /* 0x000fea0003800000 */
.L_x_272:
        /* <DEDUP_REMOVED lines=9> */
.L_x_275:
[----:B------:R-:W-:Y:S05]  /*8e60*/  BSYNC B1 ;  /* 0x0000000000017941 */ /* 0x000fea0003800000 */
.L_x_274:
        /* <DEDUP_REMOVED lines=9> */
.L_x_277:
[----:B------:R-:W-:Y:S05]  /*8f00*/  BSYNC B1 ;  /* 0x0000000000017941 */ /* 0x000fea0003800000 */
.L_x_276:
        /* <DEDUP_REMOVED lines=9> */
.L_x_279:
[----:B------:R-:W-:Y:S05]  /*8fa0*/  BSYNC B1 ;  /* 0x0000000000017941 */ /* 0x000fea0003800000 */
.L_x_278:
        /* <DEDUP_REMOVED lines=9> */
.L_x_281:
[----:B------:R-:W-:Y:S05]  /*9040*/  BSYNC B1 ;  /* 0x0000000000017941 */ /* 0x000fea0003800000 */
.L_x_280:
[----:B0----5:R-:W-:Y:S01]  /*9050*/  LOP3.LUT R3, R154, 0xffffe000, RZ, 0xc0, !PT ;  /* 0xffffe0009a037812 */ /* 0x021fe200078ec0ff */
[----:B------:R-:W-:Y:S01]  /*9060*/  BSSY B1, `(.L_x_282) ;  /* 0x0000008000017945 */ /* 0x000fe20003800000 */
[----:B------:R-:W-:-:S03]  /*9070*/  ISETP.GT.AND P2, PT, R0, 0x78, P1 ;  /* 0x000000780000780c */ /* 0x000fc60000f44270 */
[----:B---3--:R-:W-:-:S04]  /*9080*/  FMUL R4, R3, R156 ;  /* 0x0000009c03047220 */ /* 0x008fc80000400000 */
[----:B------:R-:W-:-:S05]  /*9090*/  FFMA R85, R85, R155, R4 ;  /* 0x0000009b55557223 */ /* 0x000fca0000000004 */
[----:B------:R-:W-:-:S05]  /*90a0*/  F2FP.TF32.F32.PACK_B R85, R85 ;  /* 0x00000055ff55723e */ /* 0x000fca00024050ff */
[----:B------:R0:W-:Y:S01]  /*90b0*/  @P0 STG.E desc[UR36][R6.64+0x1e4], R85 ;  /* 0x0001e45506000986 */ /* 0x0001e2000c101924 */
[----:B------:R-:W-:Y:S05]  /*90c0*/  @!P2 BRA `(.L_x_283) ;  /* 0x000000000004a947 */ /* 0x000fea0003800000 */
[----:B------:R3:W5:Y:S02]  /*90d0*/  LDG.E.LTC128B R154, desc[UR36][R10.64+0x1e0] ;  /* 0x0001e0240a9a7981 */ /* 0x000764000c1e1920 */
.L_x_283:
[----:B------:R-:W-:Y:S05]  /*90e0*/  BSYNC B1 ;  /* 0x0000000000017941 */ /* 0x000fea0003800000 */
.L_x_282:
[----:B-----5:R-:W-:Y:S01]  /*90f0*/  LOP3.LUT R3, R154, 0xffffe000, RZ, 0xc0, !PT ;  /* 0xffffe0009a037812 */ /* 0x020fe200078ec0ff */
[----:B------:R-:W-:Y:S01]  /*9100*/  @P2 IMAD.MOV.U32 R4, RZ, RZ, R8 ;  /* 0x000000ffff042224 */ /* 0x000fe200078e0008 */
[----:B------:R-:W-:Y:S01]  /*9110*/  ISETP.GT.AND P1, PT, R0, 0x79, P1 ;  /* 0x000000790000780c */ /* 0x000fe20000f24270 */
[----:B------:R-:W-:Y:S01]  /*9120*/  @P2 IMAD.MOV.U32 R5, RZ, RZ, R9 ;  /* 0x000000ffff052224 */ /* 0x000fe200078e0009 */
[----:B------:R-:W-:Y:S01]  /*9130*/  BSSY B1, `(.L_x_284) ;  /* 0x0000007000017945 */ /* 0x000fe20003800000 */
[----:B------:R-:W-:-:S04]  /*9140*/  FMUL R3, R3, R156 ;  /* 0x0000009c03037220 */ /* 0x000fc80000400000 */
[----:B------:R-:W-:-:S05]  /*9150*/  FFMA R3, R86, R155, R3 ;  /* 0x0000009b56037223 */ /* 0x000fca0000000003 */
[----:B------:R-:W-:-:S05]  /*9160*/  F2FP.TF32.F32.PACK_B R3, R3 ;  /* 0x00000003ff03723e */ /* 0x000fca00024050ff */
[----:B------:R0:W-:Y:S01]  /*9170*/  @P2 STG.E desc[UR36][R4.64+0x1e0], R3 ;  /* 0x0001e00304002986 */ /* 0x0001e2000c101924 */
[----:B------:R-:W-:Y:S05]  /*9180*/  @!P1 BRA `(.L_x_285) ;  /* 0x0000000000049947 */ /* 0x000fea0003800000 */
[----:B------:R0:W5:Y:S02]  /*9190*/  LDG.E.LTC128B R154, desc[UR36][R10.64+0x1e4] ;  /* 0x0001e4240a9a7981 */ /* 0x000164000c1e1920 */
.L_x_285:
[----:B------:R-:W-:Y:S05]  /*91a0*/  BSYNC B1 ;  /* 0x0000000000017941 */ /* 0x000fea0003800000 */
.L_x_284:
[----:B------:R-:W-:Y:S05]  /*91b0*/  @!P1 BRA `(.L_x_286) ;  /* 0x00000024003c9947 */ /* 0x000fea0003800000 */
[----:B0----5:R-:W-:-:S05]  /*91c0*/  LOP3.LUT R3, R154, 0xffffe000, RZ, 0xc0, !PT ;  /* 0xffffe0009a037812 */ /* 0x021fca00078ec0ff */
[----:B------:R-:W-:-:S04]  /*91d0*/  FMUL R0, R3, R156 ;  /* 0x0000009c03007220 */ /* 0x000fc80000400000 */
[----:B------:R-:W-:-:S05]  /*91e0*/  FFMA R87, R87, R155, R0 ;  /* 0x0000009b57577223 */ /* 0x000fca0000000000 */
[----:B------:R-:W-:-:S05]  /*91f0*/  F2FP.TF32.F32.PACK_B R87, R87 ;  /* 0x00000057ff57723e */ /* 0x000fca00024050ff */
[----:B------:R0:W-:Y:S01]  /*9200*/  STG.E desc[UR36][R8.64+0x1e4], R87 ;  /* 0x0001e45708007986 */ /* 0x0001e2000c101924 */
[----:B------:R-:W-:Y:S05]  /*9210*/  BRA `(.L_x_286) ;  /* 0x0000002400247947 */ /* 0x000fea0003800000 */
.L_x_35:
[----:B------:R-:W-:Y:S01]  /*9220*/  ULDC.64 UR4, c[0x0][0x5c0] ;  /* 0x0001700000047ab9 */ /* 0x000fe20000000a00 */
[-C--:B------:R-:W-:Y:S01]  /*9230*/  FMUL R15, R88, R155.reuse ;  /* 0x0000009b580f7220 */ /* 0x080fe20000400000 */
[----:B------:R-:W-:Y:S01]  /*9240*/  LEA R6, P0, R170, UR4, 0x2 ;  /* 0x00000004aa067c11 */ /* 0x000fe2000f8010ff */
[----:B------:R-:W-:Y:S01]  /*9250*/  IMAD.SHL.U32 R11, R4, 0x20, RZ ;  /* 0x00000020040b7824 */ /* 0x000fe200078e00ff */
[----:B------:R-:W-:Y:S01]  /*9260*/  ISETP.GT.AND P5, PT, R0, 0x1, P3 ;  /* 0x000000010000780c */ /* 0x000fe20001fa4270 */
[-C--:B------:R-:W-:Y:S01]  /*9270*/  FMUL R89, R89, R155.reuse ;  /* 0x0000009b59597220 */ /* 0x080fe20000400000 */
[----:B------:R-:W-:Y:S01]  /*9280*/  LEA.HI.X R7, R170, UR5, R173, 0x2, P0 ;  /* 0x00000005aa077c11 */ /* 0x000fe200080f14ad */
[-C--:B------:R-:W-:Y:S01]  /*9290*/  FMUL R21, R90, R155.reuse ;  /* 0x0000009b5a157220 */ /* 0x080fe20000400000 */
[----:B------:R-:W-:Y:S01]  /*92a0*/  ISETP.GT.AND P0, PT, R3, 0x8, PT ;  /* 0x000000080300780c */ /* 0x000fe20003f04270 */
[----:B------:R-:W-:Y:S01]  /*92b0*/  FMUL R91, R91, R155 ;  /* 0x0000009b5b5b7220 */ /* 0x000fe20000400000 */
[----:B------:R-:W-:Y:S01]  /*92c0*/  F2FP.TF32.F32.PACK_B R15, R15 ;  /* 0x0000000fff0f723e */ /* 0x000fe200024050ff */
[-C--:B------:R-:W-:Y:S01]  /*92d0*/  FMUL R93, R93, R155.reuse ;  /* 0x0000009b5d5d7220 */ /* 0x080fe20000400000 */
[----:B------:R-:W-:Y:S01]  /*92e0*/  ISETP.GT.AND P1, PT, R0, RZ, P0 ;  /* 0x000000ff0000720c */ /* 0x000fe20000724270 */
[-C--:B------:R-:W-:Y:S01]  /*92f0*/  FMUL R23, R94, R155.reuse ;  /* 0x0000009b5e177220 */ /* 0x080fe20000400000 */
[----:B------:R-:W-:Y:S01]  /*9300*/  ISETP.GT.AND P4, PT, R0, 0x1, P0 ;  /* 0x000000010000780c */ /* 0x000fe20000784270 */
[----:B------:R0:W-:Y:S01]  /*9310*/  @P2 STG.E desc[UR36][R6.64], R15 ;  /* 0x0000000f06002986 */ /* 0x0001e2000c101924 */
[----:B------:R-:W-:Y:S01]  /*9320*/  SHF.L.U64.HI R9, R4, 0x5, R5 ;  /* 0x0000000504097819 */ /* 0x000fe20000010205 */
[-C--:B------:R-:W-:Y:S01]  /*9330*/  FMUL R95, R95, R155.reuse ;  /* 0x0000009b5f5f7220 */ /* 0x080fe20000400000 */
[-C--:B------:R-:W-:Y:S01]  /*9340*/  IADD3 R12, P2, R11, R6.reuse, RZ ;  /* 0x000000060b0c7210 */ /* 0x080fe20007f5e0ff */
[----:B------:R-:W-:Y:S01]  /*9350*/  FMUL R97, R97, R155 ;  /* 0x0000009b61617220 */ /* 0x000fe20000400000 */
[----:B------:R-:W-:Y:S01]  /*9360*/  F2FP.TF32.F32.PACK_B R89, R89 ;  /* 0x00000059ff59723e */ /* 0x000fe200024050ff */
[----:B------:R-:W-:Y:S01]  /*9370*/  FMUL R99, R99, R155 ;  /* 0x0000009b63637220 */ /* 0x000fe20000400000 */
[----:B------:R-:W-:Y:S01]  /*9380*/  F2FP.TF32.F32.PACK_B R21, R21 ;  /* 0x00000015ff15723e */ /* 0x000fe200024050ff */
[----:B------:R-:W-:Y:S01]  /*9390*/  IMAD.X R13, R9, 0x1, R7, P2 ;  /* 0x00000001090d7824 */ /* 0x000fe200010e0607 */
[----:B------:R-:W-:Y:S01]  /*93a0*/  F2FP.TF32.F32.PACK_B R91, R91 ;  /* 0x0000005bff5b723e */ /* 0x000fe200024050ff */
[----:B------:R-:W-:Y:S01]  /*93b0*/  @P5 STG.E desc[UR36][R6.64+0x4], R89 ;  /* 0x0000045906005986 */ /* 0x000fe2000c101924 */
[----:B------:R-:W-:Y:S01]  /*93c0*/  ISETP.GT.AND P5, PT, R0, 0x8, P3 ;  /* 0x000000080000780c */ /* 0x000fe20001fa4270 */
[-C--:B0-----:R-:W-:Y:S01]  /*93d0*/  FMUL R15, R92, R155.reuse ;  /* 0x0000009b5c0f7220 */ /* 0x081fe20000400000 */
[C---:B------:R-:W-:Y:S01]  /*93e0*/  ISETP.GT.AND P2, PT, R0.reuse, 0x9, P3 ;  /* 0x000000090000780c */ /* 0x040fe20001f44270 */
[----:B------:R0:W-:Y:S01]  /*93f0*/  @P1 STG.E desc[UR36][R12.64], R21 ;  /* 0x000000150c001986 */ /* 0x0001e2000c101924 */
[C---:B------:R-:W-:Y:S01]  /*9400*/  ISETP.GT.AND P1, PT, R0.reuse, 0x8, P0 ;  /* 0x000000080000780c */ /* 0x040fe20000724270 */
[----:B------:R-:W-:Y:S01]  /*9410*/  FMUL R101, R101, R155 ;  /* 0x0000009b65657220 */ /* 0x000fe20000400000 */
[----:B------:R-:W-:Y:S01]  /*9420*/  F2FP.TF32.F32.PACK_B R15, R15 ;  /* 0x0000000fff0f723e */ /* 0x000fe200024050ff */
[----:B------:R-:W-:Y:S01]  /*9430*/  @P4 STG.E desc[UR36][R12.64+0x4], R91 ;  /* 0x0000045b0c004986 */ /* 0x000fe2000c101924 */
[----:B------:R-:W-:Y:S01]  /*9440*/  ISETP.GT.AND P4, PT, R0, 0x9, P0 ;  /* 0x000000090000780c */ /* 0x000fe20000784270 */
[----:B------:R-:W-:Y:S01]  /*9450*/  FMUL R103, R103, R155 ;  /* 0x0000009b67677220 */ /* 0x000fe20000400000 */
[----:B------:R-:W-:Y:S01]  /*9460*/  F2FP.TF32.F32.PACK_B R93, R93 ;  /* 0x0000005dff5d723e */ /* 0x000fe200024050ff */
[----:B------:R-:W-:Y:S01]  /*9470*/  FMUL R105, R105, R155 ;  /* 0x0000009b69697220 */ /* 0x000fe20000400000 */
[----:B------:R-:W-:Y:S01]  /*9480*/  F2FP.TF32.F32.PACK_B R23, R23 ;  /* 0x00000017ff17723e */ /* 0x000fe200024050ff */
[----:B------:R1:W-:Y:S01]  /*9490*/  @P5 STG.E desc[UR36][R6.64+0x20], R15 ;  /* 0x0000200f06005986 */ /* 0x0003e2000c101924 */
[----:B------:R-:W-:Y:S01]  /*94a0*/  F2FP.TF32.F32.PACK_B R95, R95 ;  /* 0x0000005fff5f723e */ /* 0x000fe200024050ff */
[-C--:B0-----:R-:W-:Y:S01]  /*94b0*/  FMUL R21, R96, R155.reuse ;  /* 0x0000009b60157220 */ /* 0x081fe20000400000 */
[C---:B------:R-:W-:Y:S01]  /*94c0*/  ISETP.GT.AND P5, PT, R0.reuse, 0x10, P3 ;  /* 0x000000100000780c */ /* 0x040fe20001fa4270 */
[----:B------:R-:W-:Y:S01]  /*94d0*/  @P2 STG.E desc[UR36][R6.64+0x24], R93 ;  /* 0x0000245d06002986 */ /* 0x000fe2000c101924 */
[C---:B------:R-:W-:Y:S01]  /*94e0*/  ISETP.GT.AND P2, PT, R0.reuse, 0x11, P3 ;  /* 0x000000110000780c */ /* 0x040fe20001f44270 */
[----:B------:R-:W-:Y:S01]  /*94f0*/  FMUL R107, R107, R155 ;  /* 0x0000009b6b6b7220 */ /* 0x000fe20000400000 */
[----:B------:R-:W-:Y:S01]  /*9500*/  F2FP.TF32.F32.PACK_B R21, R21 ;  /* 0x00000015ff15723e */ /* 0x000fe200024050ff */
[----:B------:R0:W-:Y:S01]  /*9510*/  @P1 STG.E desc[UR36][R12.64+0x20], R23 ;  /* 0x000020170c001986 */ /* 0x0001e2000c101924 */
[C---:B------:R-:W-:Y:S01]  /*9520*/  ISETP.GT.AND P1, PT, R0.reuse, 0x10, P0 ;  /* 0x000000100000780c */ /* 0x040fe20000724270 */
[----:B------:R-:W-:Y:S01]  /*9530*/  FMUL R109, R109, R155 ;  /* 0x0000009b6d6d7220 */ /* 0x000fe20000400000 */
[----:B------:R-:W-:Y:S01]  /*9540*/  F2FP.TF32.F32.PACK_B R97, R97 ;  /* 0x00000061ff61723e */ /* 0x000fe200024050ff */
[----:B------:R-:W-:Y:S01]  /*9550*/  @P4 STG.E desc[UR36][R12.64+0x24], R95 ;  /* 0x0000245f0c004986 */ /* 0x000fe2000c101924 */
[----:B------:R-:W-:Y:S01]  /*9560*/  ISETP.GT.AND P4, PT, R0, 0x11, P0 ;  /* 0x000000110000780c */ /* 0x000fe20000784270 */
[----:B-1----:R-:W-:Y:S01]  /*9570*/  FMUL R15, R98, R155 ;  /* 0x0000009b620f7220 */ /* 0x002fe20000400000 */
[----:B------:R-:W-:Y:S01]  /*9580*/  F2FP.TF32.F32.PACK_B R99, R99 ;  /* 0x00000063ff63723e */ /* 0x000fe200024050ff */
[----:B------:R1:W-:Y:S01]  /*9590*/  @P5 STG.E desc[UR36][R6.64+0x40], R21 ;  /* 0x0000401506005986 */ /* 0x0003e2000c101924 */
[C---:B------:R-:W-:Y:S01]  /*95a0*/  ISETP.GT.AND P5, PT, R0.reuse, 0x18, P3 ;  /* 0x000000180000780c */ /* 0x040fe20001fa4270 */
[----:B------:R-:W-:Y:S01]  /*95b0*/  FMUL R111, R111, R155 ;  /* 0x0000009b6f6f7220 */ /* 0x000fe20000400000 */
[----:B------:R-:W-:Y:S01]  /*95c0*/  F2FP.TF32.F32.PACK_B R15, R15 ;  /* 0x0000000fff0f723e */ /* 0x000fe200024050ff */
[----:B------:R-:W-:Y:S01]  /*95d0*/  @P2 STG.E desc[UR36][R6.64+0x44], R97 ;  /* 0x0000446106002986 */ /* 0x000fe2000c101924 */
[----:B------:R-:W-:Y:S01]  /*95e0*/  ISETP.GT.AND P2, PT, R0, 0x19, P3 ;  /* 0x000000190000780c */ /* 0x000fe20001f44270 */
[----:B0-----:R-:W-:Y:S01]  /*95f0*/  FMUL R23, R100, R155 ;  /* 0x0000009b64177220 */ /* 0x001fe20000400000 */
        /* <DEDUP_REMOVED lines=177> */
[----:B------:R-:W-:Y:S01]  /*a110*/  @P1 STG.E desc[UR36][R12.64+0x1a0], R23 ;  /* 0x0001a0170c001986 */ /* 0x000fe2000c101924 */
        /* <DEDUP_REMOVED lines=11> */
[-C--:B------:R-:W-:Y:S01]  /*a1d0*/  FMUL R33, R33, R155.reuse ;  /* 0x0000009b21217220 */ /* 0x080fe20000400000 */
[----:B------:R-:W-:Y:S01]  /*a1e0*/  ISETP.GT.AND P3, PT, R0, 0x79, P3 ;  /* 0x000000790000780c */ /* 0x000fe20001f64270 */
[----:B------:R-:W-:Y:S01]  /*a1f0*/  @P1 STG.E desc[UR36][R6.64+0x1c4], R145 ;  /* 0x0001c49106001986 */ /* 0x000fe2000c101924 */
[----:B------:R-:W-:Y:S01]  /*a200*/  ISETP.GT.AND P1, PT, R3, 0x80, PT ;  /* 0x000000800300780c */ /* 0x000fe20003f24270 */
[----:B------:R-:W-:Y:S01]  /*a210*/  FMUL R35, R35, R155 ;  /* 0x0000009b23237220 */ /* 0x000fe20000400000 */
[----:B------:R-:W-:Y:S01]  /*a220*/  F2FP.TF32.F32.PACK_B R149, R149 ;  /* 0x00000095ff95723e */ /* 0x000fe200024050ff */
[----:B------:R1:W-:Y:S01]  /*a230*/  @P2 STG.E desc[UR36][R12.64+0x1c0], R15 ;  /* 0x0001c00f0c002986 */ /* 0x0003e2000c101924 */
[----:B------:R-:W-:Y:S01]  /*a240*/  ISETP.GT.AND P2, PT, R3, 0x88, PT ;  /* 0x000000880300780c */ /* 0x000fe20003f44270 */
[-C--:B------:R-:W-:Y:S01]  /*a250*/  FMUL R3, R148, R155.reuse ;  /* 0x0000009b94037220 */ /* 0x080fe20000400000 */
[-C--:B0-----:R-:W-:Y:S01]  /*a260*/  FMUL R21, R150, R155.reuse ;  /* 0x0000009b96157220 */ /* 0x081fe20000400000 */
[----:B------:R-:W-:Y:S01]  /*a270*/  @P4 STG.E desc[UR36][R12.64+0x1c4], R147 ;  /* 0x0001c4930c004986 */ /* 0x000fe2000c101924 */
[C---:B------:R-:W-:Y:S01]  /*a280*/  ISETP.GT.AND P4, PT, R0.reuse, 0x78, P0 ;  /* 0x000000780000780c */ /* 0x040fe20000784270 */
[-C--:B------:R-:W-:Y:S01]  /*a290*/  FMUL R37, R37, R155.reuse ;  /* 0x0000009b25257220 */ /* 0x080fe20000400000 */
[----:B------:R-:W-:Y:S01]  /*a2a0*/  ISETP.GT.AND P0, PT, R0, 0x79, P0 ;  /* 0x000000790000780c */ /* 0x000fe20000704270 */
[----:B------:R-:W-:Y:S01]  /*a2b0*/  FMUL R39, R39, R155 ;  /* 0x0000009b27277220 */ /* 0x000fe20000400000 */
[----:B------:R-:W-:Y:S01]  /*a2c0*/  F2FP.TF32.F32.PACK_B R3, R3 ;  /* 0x00000003ff03723e */ /* 0x000fe200024050ff */
[----:B------:R-:W-:Y:S01]  /*a2d0*/  FMUL R41, R41, R155 ;  /* 0x0000009b29297220 */ /* 0x000fe20000400000 */
[----:B------:R-:W-:Y:S01]  /*a2e0*/  F2FP.TF32.F32.PACK_B R21, R21 ;  /* 0x00000015ff15723e */ /* 0x000fe200024050ff */
[C---:B-1----:R-:W-:Y:S01]  /*a2f0*/  IMAD.SHL.U32 R15, R4.reuse, 0x200, RZ ;  /* 0x00000200040f7824 */ /* 0x042fe200078e00ff */
[----:B------:R-:W-:Y:S01]  /*a300*/  F2FP.TF32.F32.PACK_B R151, R151 ;  /* 0x00000097ff97723e */ /* 0x000fe200024050ff */
[----:B------:R0:W-:Y:S01]  /*a310*/  @P5 STG.E desc[UR36][R6.64+0x1e0], R3 ;  /* 0x0001e00306005986 */ /* 0x0001e2000c101924 */
[----:B------:R-:W-:Y:S01]  /*a320*/  SHF.L.U64.HI R5, R4, 0x9, R5 ;  /* 0x0000000904057819 */ /* 0x000fe20000010205 */
[----:B------:R-:W-:Y:S01]  /*a330*/  FMUL R43, R43, R155 ;  /* 0x0000009b2b2b7220 */ /* 0x000fe20000400000 */
[----:B------:R-:W-:Y:S01]  /*a340*/  F2FP.TF32.F32.PACK_B R25, R25 ;  /* 0x00000019ff19723e */ /* 0x000fe200024050ff */
[----:B------:R-:W-:Y:S01]  /*a350*/  @P3 STG.E desc[UR36][R6.64+0x1e4], R149 ;  /* 0x0001e49506003986 */ /* 0x000fe2000c101924 */
[-C--:B------:R-:W-:Y:S01]  /*a360*/  IADD3 R4, P3, R15, R6.reuse, RZ ;  /* 0x000000060f047210 */ /* 0x080fe20007f7e0ff */
[----:B------:R-:W-:Y:S01]  /*a370*/  FMUL R45, R45, R155 ;  /* 0x0000009b2d2d7220 */ /* 0x000fe20000400000 */
[----:B------:R-:W-:Y:S01]  /*a380*/  F2FP.TF32.F32.PACK_B R27, R27 ;  /* 0x0000001bff1b723e */ /* 0x000fe200024050ff */
[----:B------:R1:W-:Y:S01]  /*a390*/  @P4 STG.E desc[UR36][R12.64+0x1e0], R21 ;  /* 0x0001e0150c004986 */ /* 0x0003e2000c101924 */
[----:B------:R-:W-:Y:S01]  /*a3a0*/  IADD3 R14, P4, P5, R11, R6, R15 ;  /* 0x000000060b0e7210 */ /* 0x000fe20007d9e00f */
[----:B------:R-:W-:Y:S01]  /*a3b0*/  FMUL R47, R47, R155 ;  /* 0x0000009b2f2f7220 */ /* 0x000fe20000400000 */
[----:B------:R-:W-:Y:S01]  /*a3c0*/  F2FP.TF32.F32.PACK_B R29, R29 ;  /* 0x0000001dff1d723e */ /* 0x000fe200024050ff */
[----:B------:R2:W-:Y:S01]  /*a3d0*/  @P0 STG.E desc[UR36][R12.64+0x1e4], R151 ;  /* 0x0001e4970c000986 */ /* 0x0005e2000c101924 */
[----:B------:R-:W-:Y:S01]  /*a3e0*/  ISETP.GT.AND P0, PT, R0, RZ, P1 ;  /* 0x000000ff0000720c */ /* 0x000fe20000f04270 */
[----:B0-----:R-:W-:Y:S01]  /*a3f0*/  FMUL R3, R24, R155 ;  /* 0x0000009b18037220 */ /* 0x001fe20000400000 */
[----:B------:R-:W-:Y:S01]  /*a400*/  IADD3.X R15, R9, R7, R5, P4, P5 ;  /* 0x00000007090f7210 */ /* 0x000fe200027ea405 */
[----:B------:R-:W-:Y:S01]  /*a410*/  IMAD.X R5, R5, 0x1, R7, P3 ;  /* 0x0000000105057824 */ /* 0x000fe200018e0607 */
[C---:B------:R-:W-:Y:S01]  /*a420*/  ISETP.GT.AND P5, PT, R0.reuse, 0x1, P1 ;  /* 0x000000010000780c */ /* 0x040fe20000fa4270 */
[-C--:B------:R-:W-:Y:S01]  /*a430*/  FMUL R49, R49, R155.reuse ;  /* 0x0000009b31317220 */ /* 0x080fe20000400000 */
[----:B------:R-:W-:Y:S01]  /*a440*/  ISETP.GT.AND P4, PT, R0, RZ, P2 ;  /* 0x000000ff0000720c */ /* 0x000fe20001784270 */
[----:B-1----:R-:W-:Y:S01]  /*a450*/  FMUL R21, R26, R155 ;  /* 0x0000009b1a157220 */ /* 0x002fe20000400000 */
[----:B------:R-:W-:Y:S01]  /*a460*/  F2FP.TF32.F32.PACK_B R3, R3 ;  /* 0x00000003ff03723e */ /* 0x000fe200024050ff */
[-C--:B------:R-:W-:Y:S01]  /*a470*/  FMUL R51, R51, R155.reuse ;  /* 0x0000009b33337220 */ /* 0x080fe20000400000 */
[-C--:B------:R-:W-:Y:S01]  /*a480*/  IADD3 R6, P3, R11, R4.reuse, RZ ;  /* 0x000000040b067210 */ /* 0x080fe20007f7e0ff */
[----:B--2---:R-:W-:Y:S01]  /*a490*/  FMUL R13, R28, R155 ;  /* 0x0000009b1c0d7220 */ /* 0x004fe20000400000 */
[----:B------:R-:W-:Y:S01]  /*a4a0*/  F2FP.TF32.F32.PACK_B R21, R21 ;  /* 0x00000015ff15723e */ /* 0x000fe200024050ff */
[----:B------:R0:W-:Y:S01]  /*a4b0*/  @P0 STG.E desc[UR36][R4.64], R3 ;  /* 0x0000000304000986 */ /* 0x0001e2000c101924 */
[C---:B------:R-:W-:Y:S01]  /*a4c0*/  ISETP.GT.AND P0, PT, R0.reuse, 0x1, P2 ;  /* 0x000000010000780c */ /* 0x040fe20001704270 */
[--C-:B------:R-:W-:Y:S01]  /*a4d0*/  IMAD.X R7, R9, 0x1, R5.reuse, P3 ;  /* 0x0000000109077824 */ /* 0x100fe200018e0605 */
[C---:B------:R-:W-:Y:S01]  /*a4e0*/  ISETP.GT.AND P3, PT, R0.reuse, 0x9, P1 ;  /* 0x000000090000780c */ /* 0x040fe20000f64270 */
[----:B------:R-:W-:Y:S01]  /*a4f0*/  @P5 STG.E desc[UR36][R4.64+0x4], R25 ;  /* 0x0000041904005986 */ /* 0x000fe2000c101924 */
[----:B------:R-:W-:Y:S01]  /*a500*/  F2FP.TF32.F32.PACK_B R13, R13 ;  /* 0x0000000dff0d723e */ /* 0x000fe200024050ff */
[-C--:B------:R-:W-:Y:S01]  /*a510*/  FMUL R53, R53, R155.reuse ;  /* 0x0000009b35357220 */ /* 0x080fe20000400000 */
[----:B------:R-:W-:Y:S01]  /*a520*/  IADD3 R8, P5, R11, R4, RZ ;  /* 0x000000040b087210 */ /* 0x000fe20007fbe0ff */
[----:B------:R1:W-:Y:S01]  /*a530*/  @P4 STG.E desc[UR36][R6.64], R21 ;  /* 0x0000001506004986 */ /* 0x0003e2000c101924 */
[----:B------:R-:W-:Y:S01]  /*a540*/  ISETP.GT.AND P4, PT, R0, 0x8, P1 ;  /* 0x000000080000780c */ /* 0x000fe20000f84270 */
[----:B------:R-:W-:Y:S01]  /*a550*/  FMUL R11, R32, R155 ;  /* 0x0000009b200b7220 */ /* 0x000fe20000400000 */
[----:B------:R-:W-:Y:S01]  /*a560*/  F2FP.TF32.F32.PACK_B R31, R31 ;  /* 0x0000001fff1f723e */ /* 0x000fe200024050ff */
[-C--:B0-----:R-:W-:Y:S01]  /*a570*/  FMUL R3, R30, R155.reuse ;  /* 0x0000009b1e037220 */ /* 0x081fe20000400000 */
[----:B------:R-:W-:Y:S01]  /*a580*/  IMAD.X R9, R9, 0x1, R5, P5 ;  /* 0x0000000109097824 */ /* 0x000fe200028e0605 */
[----:B------:R-:W-:Y:S01]  /*a590*/  @P0 STG.E desc[UR36][R6.64+0x4], R27 ;  /* 0x0000041b06000986 */ /* 0x000fe2000c101924 */
[C---:B------:R-:W-:Y:S01]  /*a5a0*/  ISETP.GT.AND P0, PT, R0.reuse, 0x8, P2 ;  /* 0x000000080000780c */ /* 0x040fe20001704270 */
[----:B------:R-:W-:Y:S01]  /*a5b0*/  FMUL R55, R55, R155 ;  /* 0x0000009b37377220 */ /* 0x000fe20000400000 */
[----:B------:R-:W-:Y:S01]  /*a5c0*/  F2FP.TF32.F32.PACK_B R3, R3 ;  /* 0x00000003ff03723e */ /* 0x000fe200024050ff */
[----:B------:R-:W-:Y:S01]  /*a5d0*/  @P3 STG.E desc[UR36][R4.64+0x24], R29 ;  /* 0x0000241d04003986 */ /* 0x000fe2000c101924 */
[----:B------:R-:W-:Y:S01]  /*a5e0*/  ISETP.GT.AND P5, PT, R0, 0x10, P1 ;  /* 0x000000100000780c */ /* 0x000fe20000fa4270 */
[-C--:B-1----:R-:W-:Y:S01]  /*a5f0*/  FMUL R21, R36, R155.reuse ;  /* 0x0000009b24157220 */ /* 0x082fe20000400000 */
[C---:B------:R-:W-:Y:S01]  /*a600*/  ISETP.GT.AND P3, PT, R0.reuse, 0x11, P1 ;  /* 0x000000110000780c */ /* 0x040fe20000f64270 */
[----:B------:R0:W-:Y:S01]  /*a610*/  @P4 STG.E desc[UR36][R4.64+0x20], R13 ;  /* 0x0000200d04004986 */ /* 0x0001e2000c101924 */
[C---:B------:R-:W-:Y:S01]  /*a620*/  ISETP.GT.AND P4, PT, R0.reuse, 0x9, P2 ;  /* 0x000000090000780c */ /* 0x040fe20001784270 */
[----:B------:R-:W-:Y:S01]  /*a630*/  FMUL R57, R57, R155 ;  /* 0x0000009b39397220 */ /* 0x000fe20000400000 */
[----:B------:R-:W-:Y:S01]  /*a640*/  F2FP.TF32.F32.PACK_B R11, R11 ;  /* 0x0000000bff0b723e */ /* 0x000fe200024050ff */
[----:B------:R-:W-:Y:S01]  /*a650*/  FMUL R59, R59, R155 ;  /* 0x0000009b3b3b7220 */ /* 0x000fe20000400000 */
[----:B------:R-:W-:Y:S01]  /*a660*/  F2FP.TF32.F32.PACK_B R33, R33 ;  /* 0x00000021ff21723e */ /* 0x000fe200024050ff */
[----:B------:R1:W-:Y:S01]  /*a670*/  @P0 STG.E desc[UR36][R8.64+0x20], R3 ;  /* 0x0000200308000986 */ /* 0x0003e2000c101924 */
[----:B------:R-:W-:Y:S01]  /*a680*/  ISETP.GT.AND P0, PT, R0, 0x10, P2 ;  /* 0x000000100000780c */ /* 0x000fe20001704270 */
[----:B------:R-:W-:Y:S01]  /*a690*/  FMUL R61, R61, R155 ;  /* 0x0000009b3d3d7220 */ /* 0x000fe20000400000 */
[----:B------:R-:W-:Y:S01]  /*a6a0*/  F2FP.TF32.F32.PACK_B R35, R35 ;  /* 0x00000023ff23723e */ /* 0x000fe200024050ff */
[----:B------:R-:W-:Y:S01]  /*a6b0*/  FMUL R63, R63, R155 ;  /* 0x0000009b3f3f7220 */ /* 0x000fe20000400000 */
[----:B------:R-:W-:Y:S01]  /*a6c0*/  F2FP.TF32.F32.PACK_B R21, R21 ;  /* 0x00000015ff15723e */ /* 0x000fe200024050ff */
[----:B0-----:R-:W-:Y:S01]  /*a6d0*/  FMUL R13, R34, R155 ;  /* 0x0000009b220d7220 */ /* 0x001fe20000400000 */
[----:B------:R-:W-:Y:S01]  /*a6e0*/  F2FP.TF32.F32.PACK_B R37, R37 ;  /* 0x00000025ff25723e */ /* 0x000fe200024050ff */
[----:B------:R-:W-:Y:S01]  /*a6f0*/  @P4 STG.E desc[UR36][R14.64+0x24], R31 ;  /* 0x0000241f0e004986 */ /* 0x000fe2000c101924 */
[C---:B------:R-:W-:Y:S01]  /*a700*/  ISETP.GT.AND P4, PT, R0.reuse, 0x11, P2 ;  /* 0x000000110000780c */ /* 0x040fe20001784270 */
[----:B------:R-:W-:Y:S01]  /*a710*/  FMUL R65, R65, R155 ;  /* 0x0000009b41417220 */ /* 0x000fe20000400000 */
[----:B------:R-:W-:Y:S01]  /*a720*/  F2FP.TF32.F32.PACK_B R13, R13 ;  /* 0x0000000dff0d723e */ /* 0x000fe200024050ff */
[----:B------:R0:W-:Y:S01]  /*a730*/  @P5 STG.E desc[UR36][R4.64+0x40], R11 ;  /* 0x0000400b04005986 */ /* 0x0001e2000c101924 */
[----:B------:R-:W-:Y:S01]  /*a740*/  ISETP.GT.AND P5, PT, R0, 0x18, P1 ;  /* 0x000000180000780c */ /* 0x000fe20000fa4270 */
[----:B------:R-:W-:-:S02]  /*a750*/  @P0 IMAD.MOV.U32 R6, RZ, RZ, R14 ;  /* 0x000000ffff060224 */ /* 0x000fc400078e000e */
[-C--:B-1----:R-:W-:Y:S01]  /*a760*/  FMUL R3, R38, R155.reuse ;  /* 0x0000009b26037220 */ /* 0x082fe20000400000 */
[--C-:B------:R-:W-:Y:S01]  /*a770*/  @P0 IMAD.MOV.U32 R7, RZ, RZ, R15.reuse ;  /* 0x000000ffff070224 */ /* 0x100fe200078e000f */
[----:B------:R-:W-:Y:S01]  /*a780*/  @P3 STG.E desc[UR36][R4.64+0x44], R33 ;  /* 0x0000442104003986 */ /* 0x000fe2000c101924 */
[----:B------:R-:W-:Y:S01]  /*a790*/  ISETP.GT.AND P3, PT, R0, 0x19, P1 ;  /* 0x000000190000780c */ /* 0x000fe20000f64270 */
[----:B------:R-:W-:Y:S01]  /*a7a0*/  FMUL R9, R40, R155 ;  /* 0x0000009b28097220 */ /* 0x000fe20000400000 */
[----:B------:R-:W-:Y:S01]  /*a7b0*/  F2FP.TF32.F32.PACK_B R3, R3 ;  /* 0x00000003ff03723e */ /* 0x000fe200024050ff */
[----:B------:R1:W-:Y:S01]  /*a7c0*/  @P0 STG.E desc[UR36][R6.64+0x40], R13 ;  /* 0x0000400d06000986 */ /* 0x0003e2000c101924 */
[----:B------:R-:W-:Y:S01]  /*a7d0*/  ISETP.GT.AND P0, PT, R0, 0x18, P2 ;  /* 0x000000180000780c */ /* 0x000fe20001704270 */
[----:B------:R-:W-:Y:S01]  /*a7e0*/  FMUL R67, R67, R155 ;  /* 0x0000009b43437220 */ /* 0x000fe20000400000 */
[----:B------:R-:W-:Y:S01]  /*a7f0*/  F2FP.TF32.F32.PACK_B R39, R39 ;  /* 0x00000027ff27723e */ /* 0x000fe200024050ff */
[----:B0-----:R-:W-:Y:S01]  /*a800*/  FMUL R11, R42, R155 ;  /* 0x0000009b2a0b7220 */ /* 0x001fe20000400000 */
[----:B------:R-:W-:Y:S01]  /*a810*/  F2FP.TF32.F32.PACK_B R9, R9 ;  /* 0x00000009ff09723e */ /* 0x000fe200024050ff */
[----:B------:R-:W-:Y:S01]  /*a820*/  FMUL R69, R69, R155 ;  /* 0x0000009b45457220 */ /* 0x000fe20000400000 */
[----:B------:R-:W-:Y:S01]  /*a830*/  F2FP.TF32.F32.PACK_B R41, R41 ;  /* 0x00000029ff29723e */ /* 0x000fe200024050ff */
[----:B------:R-:W-:Y:S01]  /*a840*/  FMUL R71, R71, R155 ;  /* 0x0000009b47477220 */ /* 0x000fe20000400000 */
[----:B------:R-:W-:Y:S01]  /*a850*/  F2FP.TF32.F32.PACK_B R11, R11 ;  /* 0x0000000bff0b723e */ /* 0x000fe200024050ff */
[----:B------:R-:W-:Y:S01]  /*a860*/  FMUL R73, R73, R155 ;  /* 0x0000009b49497220 */ /* 0x000fe20000400000 */
[----:B------:R-:W-:Y:S01]  /*a870*/  F2FP.TF32.F32.PACK_B R43, R43 ;  /* 0x0000002bff2b723e */ /* 0x000fe200024050ff */
[--C-:B-1----:R-:W-:Y:S01]  /*a880*/  @P4 IMAD.MOV.U32 R6, RZ, RZ, R14.reuse ;  /* 0x000000ffff064224 */ /* 0x102fe200078e000e */
[----:B------:R-:W-:Y:S01]  /*a890*/  F2FP.TF32.F32.PACK_B R45, R45 ;  /* 0x0000002dff2d723e */ /* 0x000fe200024050ff */
[--C-:B------:R-:W-:Y:S01]  /*a8a0*/  @P4 IMAD.MOV.U32 R7, RZ, RZ, R15.reuse ;  /* 0x000000ffff074224 */ /* 0x100fe200078e000f */
[----:B------:R-:W-:Y:S01]  /*a8b0*/  F2FP.TF32.F32.PACK_B R47, R47 ;  /* 0x0000002fff2f723e */ /* 0x000fe200024050ff */
[----:B------:R-:W-:Y:S01]  /*a8c0*/  FMUL R75, R75, R155 ;  /* 0x0000009b4b4b7220 */ /* 0x000fe20000400000 */
[----:B------:R-:W-:Y:S01]  /*a8d0*/  F2FP.TF32.F32.PACK_B R49, R49 ;  /* 0x00000031ff31723e */ /* 0x000fe200024050ff */
[-C--:B------:R-:W-:Y:S01]  /*a8e0*/  FMUL R77, R77, R155.reuse ;  /* 0x0000009b4d4d7220 */ /* 0x080fe20000400000 */
[----:B------:R0:W-:Y:S01]  /*a8f0*/  @P4 STG.E desc[UR36][R6.64+0x44], R35 ;  /* 0x0000442306004986 */ /* 0x0001e2000c101924 */
[C---:B------:R-:W-:Y:S01]  /*a900*/  ISETP.GT.AND P4, PT, R0.reuse, 0x19, P2 ;  /* 0x000000190000780c */ /* 0x040fe20001784270 */
[----:B------:R-:W-:Y:S01]  /*a910*/  FMUL R79, R79, R155 ;  /* 0x0000009b4f4f7220 */ /* 0x000fe20000400000 */
[----:B------:R-:W-:Y:S01]  /*a920*/  F2FP.TF32.F32.PACK_B R51, R51 ;  /* 0x00000033ff33723e */ /* 0x000fe200024050ff */
[----:B------:R1:W-:Y:S01]  /*a930*/  @P5 STG.E desc[UR36][R4.64+0x60], R21 ;  /* 0x0000601504005986 */ /* 0x0003e2000c101924 */
[----:B------:R-:W-:Y:S01]  /*a940*/  ISETP.GT.AND P5, PT, R0, 0x20, P1 ;  /* 0x000000200000780c */ /* 0x000fe20000fa4270 */
[----:B------:R-:W-:Y:S01]  /*a950*/  FMUL R13, R80, R155 ;  /* 0x0000009b500d7220 */ /* 0x000fe20000400000 */
[----:B------:R-:W-:Y:S01]  /*a960*/  F2FP.TF32.F32.PACK_B R53, R53 ;  /* 0x00000035ff35723e */ /* 0x000fe200024050ff */
[----:B------:R-:W-:Y:S01]  /*a970*/  @P3 STG.E desc[UR36][R4.64+0x64], R37 ;  /* 0x0000642504003986 */ /* 0x000fe2000c101924 */
[----:B------:R-:W-:Y:S01]  /*a980*/  ISETP.GT.AND P3, PT, R0, 0x21, P1 ;  /* 0x000000210000780c */ /* 0x000fe20000f64270 */
[----:B------:R-:W-:Y:S01]  /*a990*/  FMUL R81, R81, R155 ;  /* 0x0000009b51517220 */ /* 0x000fe20000400000 */
[----:B------:R-:W-:Y:S01]  /*a9a0*/  F2FP.TF32.F32.PACK_B R55, R55 ;  /* 0x00000037ff37723e */ /* 0x000fe200024050ff */
[----:B0-----:R-:W-:Y:S01]  /*a9b0*/  @P0 IMAD.MOV.U32 R6, RZ, RZ, R14 ;  /* 0x000000ffff060224 */ /* 0x001fe200078e000e */
[----:B------:R-:W-:Y:S01]  /*a9c0*/  F2FP.TF32.F32.PACK_B R57, R57 ;  /* 0x00000039ff39723e */ /* 0x000fe200024050ff */
[----:B------:R-:W-:Y:S01]  /*a9d0*/  @P0 IMAD.MOV.U32 R7, RZ, RZ, R15 ;  /* 0x000000ffff070224 */ /* 0x000fe200078e000f */
[----:B------:R-:W-:Y:S01]  /*a9e0*/  F2FP.TF32.F32.PACK_B R59, R59 ;  /* 0x0000003bff3b723e */ /* 0x000fe200024050ff */
[----:B------:R-:W-:Y:S01]  /*a9f0*/  FMUL R83, R83, R155 ;  /* 0x0000009b53537220 */ /* 0x000fe20000400000 */
[----:B------:R-:W-:Y:S01]  /*aa00*/  F2FP.TF32.F32.PACK_B R61, R61 ;  /* 0x0000003dff3d723e */ /* 0x000fe200024050ff */
[-C--:B-1----:R-:W-:Y:S01]  /*aa10*/  FMUL R21, R84, R155.reuse ;  /* 0x0000009b54157220 */ /* 0x082fe20000400000 */
[----:B------:R0:W-:Y:S01]  /*aa20*/  @P0 STG.E desc[UR36][R6.64+0x60], R3 ;  /* 0x0000600306000986 */ /* 0x0001e2000c101924 */
[----:B------:R-:W-:Y:S01]  /*aa30*/  ISETP.GT.AND P0, PT, R0, 0x20, P2 ;  /* 0x000000200000780c */ /* 0x000fe20001704270 */
[----:B------:R-:W-:Y:S01]  /*aa40*/  FMUL R85, R85, R155 ;  /* 0x0000009b55557220 */ /* 0x000fe20000400000 */
[----:B------:R-:W-:Y:S01]  /*aa50*/  F2FP.TF32.F32.PACK_B R63, R63 ;  /* 0x0000003fff3f723e */ /* 0x000fe200024050ff */
[----:B------:R-:W-:Y:S01]  /*aa60*/  FMUL R87, R87, R155 ;  /* 0x0000009b57577220 */ /* 0x000fe20000400000 */
[----:B------:R-:W-:-:S02]  /*aa70*/  F2FP.TF32.F32.PACK_B R65, R65 ;  /* 0x00000041ff41723e */ /* 0x000fc400024050ff */
[----:B------:R-:W-:Y:S02]  /*aa80*/  F2FP.TF32.F32.PACK_B R67, R67 ;  /* 0x00000043ff43723e */ /* 0x000fe400024050ff */
[----:B------:R-:W-:Y:S02]  /*aa90*/  F2FP.TF32.F32.PACK_B R69, R69 ;  /* 0x00000045ff45723e */ /* 0x000fe400024050ff */
[----:B------:R-:W-:Y:S01]  /*aaa0*/  F2FP.TF32.F32.PACK_B R71, R71 ;  /* 0x00000047ff47723e */ /* 0x000fe200024050ff */
[----:B0-----:R-:W-:Y:S02]  /*aab0*/  @P4 IMAD.MOV.U32 R6, RZ, RZ, R14 ;  /* 0x000000ffff064224 */ /* 0x001fe400078e000e */
[----:B------:R-:W-:Y:S01]  /*aac0*/  FMUL R3, R44, R155 ;  /* 0x0000009b2c037220 */ /* 0x000fe20000400000 */
[----:B------:R-:W-:Y:S01]  /*aad0*/  @P4 IMAD.MOV.U32 R7, RZ, RZ, R15 ;  /* 0x000000ffff074224 */ /* 0x000fe200078e000f */
[----:B------:R-:W-:Y:S02]  /*aae0*/  F2FP.TF32.F32.PACK_B R73, R73 ;  /* 0x00000049ff49723e */ /* 0x000fe400024050ff */
[----:B------:R-:W-:-:S02]  /*aaf0*/  F2FP.TF32.F32.PACK_B R75, R75 ;  /* 0x0000004bff4b723e */ /* 0x000fc400024050ff */
[----:B------:R0:W-:Y:S01]  /*ab00*/  @P4 STG.E desc[UR36][R6.64+0x64], R39 ;  /* 0x0000642706004986 */ /* 0x0001e2000c101924 */
[C---:B------:R-:W-:Y:S02]  /*ab10*/  ISETP.GT.AND P4, PT, R0.reuse, 0x21, P2 ;  /* 0x000000210000780c */ /* 0x040fe40001784270 */
[----:B------:R-:W-:Y:S01]  /*ab20*/  F2FP.TF32.F32.PACK_B R3, R3 ;  /* 0x00000003ff03723e */ /* 0x000fe200024050ff */
[----:B------:R1:W-:Y:S01]  /*ab30*/  @P5 STG.E desc[UR36][R4.64+0x80], R9 ;  /* 0x0000800904005986 */ /* 0x0003e2000c101924 */
[C---:B------:R-:W-:Y:S02]  /*ab40*/  ISETP.GT.AND P5, PT, R0.reuse, 0x28, P1 ;  /* 0x000000280000780c */ /* 0x040fe40000fa4270 */
[----:B------:R-:W-:Y:S01]  /*ab50*/  F2FP.TF32.F32.PACK_B R77, R77 ;  /* 0x0000004dff4d723e */ /* 0x000fe200024050ff */
[----:B------:R-:W-:Y:S01]  /*ab60*/  @P3 STG.E desc[UR36][R4.64+0x84], R41 ;  /* 0x0000842904003986 */ /* 0x000fe2000c101924 */
[----:B------:R-:W-:Y:S02]  /*ab70*/  ISETP.GT.AND P3, PT, R0, 0x29, P1 ;  /* 0x000000290000780c */ /* 0x000fe40000f64270 */
[----:B------:R-:W-:Y:S01]  /*ab80*/  F2FP.TF32.F32.PACK_B R79, R79 ;  /* 0x0000004fff4f723e */ /* 0x000fe200024050ff */
[----:B0-----:R-:W-:Y:S01]  /*ab90*/  @P0 IMAD.MOV.U32 R6, RZ, RZ, R14 ;  /* 0x000000ffff060224 */ /* 0x001fe200078e000e */
[----:B------:R-:W-:Y:S01]  /*aba0*/  F2FP.TF32.F32.PACK_B R13, R13 ;  /* 0x0000000dff0d723e */ /* 0x000fe200024050ff */
[----:B------:R-:W-:Y:S01]  /*abb0*/  @P0 IMAD.MOV.U32 R7, RZ, RZ, R15 ;  /* 0x000000ffff070224 */ /* 0x000fe200078e000f */
[----:B------:R-:W-:Y:S01]  /*abc0*/  F2FP.TF32.F32.PACK_B R81, R81 ;  /* 0x00000051ff51723e */ /* 0x000fe200024050ff */
[----:B-1----:R-:W-:Y:S01]  /*abd0*/  FMUL R9, R46, R155 ;  /* 0x0000009b2e097220 */ /* 0x002fe20000400000 */
[----:B------:R-:W-:-:S02]  /*abe0*/  F2FP.TF32.F32.PACK_B R83, R83 ;  /* 0x00000053ff53723e */ /* 0x000fc400024050ff */
[----:B------:R0:W-:Y:S01]  /*abf0*/  @P0 STG.E desc[UR36][R6.64+0x80], R11 ;  /* 0x0000800b06000986 */ /* 0x0001e2000c101924 */
[----:B------:R-:W-:Y:S02]  /*ac00*/  ISETP.GT.AND P0, PT, R0, 0x28, P2 ;  /* 0x000000280000780c */ /* 0x000fe40001704270 */
[----:B------:R-:W-:Y:S02]  /*ac10*/  F2FP.TF32.F32.PACK_B R9, R9 ;  /* 0x00000009ff09723e */ /* 0x000fe400024050ff */
[----:B------:R-:W-:Y:S02]  /*ac20*/  F2FP.TF32.F32.PACK_B R21, R21 ;  /* 0x00000015ff15723e */ /* 0x000fe400024050ff */
[----:B------:R-:W-:Y:S02]  /*ac30*/  F2FP.TF32.F32.PACK_B R85, R85 ;  /* 0x00000055ff55723e */ /* 0x000fe400024050ff */
[----:B------:R-:W-:Y:S01]  /*ac40*/  F2FP.TF32.F32.PACK_B R87, R87 ;  /* 0x00000057ff57723e */ /* 0x000fe200024050ff */
[----:B0-----:R-:W-:-:S02]  /*ac50*/  @P4 IMAD.MOV.U32 R6, RZ, RZ, R14 ;  /* 0x000000ffff064224 */ /* 0x001fc400078e000e */
[----:B------:R-:W-:Y:S01]  /*ac60*/  FMUL R11, R48, R155 ;  /* 0x0000009b300b7220 */ /* 0x000fe20000400000 */
[----:B------:R-:W-:-:S04]  /*ac70*/  @P4 IMAD.MOV.U32 R7, RZ, RZ, R15 ;  /* 0x000000ffff074224 */ /* 0x000fc800078e000f */
[----:B------:R-:W-:Y:S01]  /*ac80*/  F2FP.TF32.F32.PACK_B R11, R11 ;  /* 0x0000000bff0b723e */ /* 0x000fe200024050ff */
[----:B------:R0:W-:Y:S01]  /*ac90*/  @P4 STG.E desc[UR36][R6.64+0x84], R43 ;  /* 0x0000842b06004986 */ /* 0x0001e2000c101924 */
[----:B------:R-:W-:-:S03]  /*aca0*/  ISETP.GT.AND P4, PT, R0, 0x29, P2 ;  /* 0x000000290000780c */ /* 0x000fc60001784270 */
[----:B------:R1:W-:Y:S01]  /*acb0*/  @P5 STG.E desc[UR36][R4.64+0xa0], R3 ;  /* 0x0000a00304005986 */ /* 0x0003e2000c101924 */
[----:B------:R-:W-:-:S03]  /*acc0*/  ISETP.GT.AND P5, PT, R0, 0x30, P1 ;  /* 0x000000300000780c */ /* 0x000fc60000fa4270 */
[----:B------:R-:W-:Y:S01]  /*acd0*/  @P3 STG.E desc[UR36][R4.64+0xa4], R45 ;  /* 0x0000a42d04003986 */ /* 0x000fe2000c101924 */
[----:B------:R-:W-:Y:S01]  /*ace0*/  ISETP.GT.AND P3, PT, R0, 0x31, P1 ;  /* 0x000000310000780c */ /* 0x000fe20000f64270 */
[----:B0-----:R-:W-:Y:S02]  /*acf0*/  @P0 IMAD.MOV.U32 R6, RZ, RZ, R14 ;  /* 0x000000ffff060224 */ /* 0x001fe400078e000e */
[----:B------:R-:W-:Y:S02]  /*ad00*/  @P0 IMAD.MOV.U32 R7, RZ, RZ, R15 ;  /* 0x000000ffff070224 */ /* 0x000fe400078e000f */
[----:B-1----:R-:W-:-:S03]  /*ad10*/  FMUL R3, R50, R155 ;  /* 0x0000009b32037220 */ /* 0x002fc60000400000 */
[----:B------:R0:W-:Y:S01]  /*ad20*/  @P0 STG.E desc[UR36][R6.64+0xa0], R9 ;  /* 0x0000a00906000986 */ /* 0x0001e2000c101924 */
[----:B------:R-:W-:Y:S02]  /*ad30*/  ISETP.GT.AND P0, PT, R0, 0x30, P2 ;  /* 0x000000300000780c */ /* 0x000fe40001704270 */
[----:B------:R-:W-:Y:S01]  /*ad40*/  F2FP.TF32.F32.PACK_B R3, R3 ;  /* 0x00000003ff03723e */ /* 0x000fe200024050ff */
[----:B0-----:R-:W-:Y:S02]  /*ad50*/  @P4 IMAD.MOV.U32 R6, RZ, RZ, R14 ;  /* 0x000000ffff064224 */ /* 0x001fe400078e000e */
        /* <DEDUP_REMOVED lines=69> */
[----:B------:R-:W-:Y:S01]  /*b1b0*/  @P3 STG.E desc[UR36][R4.64+0x144], R65 ;  /* 0x0001444104003986 */ /* 0x000fe2000c101924 */
[----:B------:R-:W-:-:S03]  /*b1c0*/  ISETP.GT.AND P3, PT, R0, 0x59, P1 ;  /* 0x000000590000780c */ /* 0x000fc60000f64270 */
[----:B------:R1:W-:Y:S01]  /*b1d0*/  @P5 STG.E desc[UR36][R4.64+0x140], R9 ;  /* 0x0001400904005986 */ /* 0x0003e2000c101924 */
[----:B------:R-:W-:Y:S01]  /*b1e0*/  ISETP.GT.AND P5, PT, R0, 0x58, P1 ;  /* 0x000000580000780c */ /* 0x000fe20000fa4270 */
[----:B0-----:R-:W-:Y:S02]  /*b1f0*/  @P0 IMAD.MOV.U32 R6, RZ, RZ, R14 ;  /* 0x000000ffff060224 */ /* 0x001fe400078e000e */
[----:B------:R-:W-:-:S05]  /*b200*/  @P0 IMAD.MOV.U32 R7, RZ, RZ, R15 ;  /* 0x000000ffff070224 */ /* 0x000fca00078e000f */
[----:B------:R0:W-:Y:S01]  /*b210*/  @P0 STG.E desc[UR36][R6.64+0x140], R11 ;  /* 0x0001400b06000986 */ /* 0x0001e2000c101924 */
[----:B------:R-:W-:Y:S01]  /*b220*/  ISETP.GT.AND P0, PT, R0, 0x58, P2 ;  /* 0x000000580000780c */ /* 0x000fe20001704270 */
[----:B-1----:R-:W-:-:S05]  /*b230*/  FMUL R9, R70, R155 ;  /* 0x0000009b46097220 */ /* 0x002fca0000400000 */
        /* <DEDUP_REMOVED lines=50> */
[----:B------:R-:W-:-:S05]  /*b560*/  @P4 IMAD.MOV.U32 R7, RZ, RZ, R15 ;  /* 0x000000ffff074224 */ /* 0x000fca00078e000f */
[----:B------:R0:W-:Y:S01]  /*b570*/  @P4 STG.E desc[UR36][R6.64+0x1a4], R79 ;  /* 0x0001a44f06004986 */ /* 0x0001e2000c101924 */
[----:B------:R-:W-:-:S03]  /*b580*/  ISETP.GT.AND P4, PT, R0, 0x71, P2 ;  /* 0x000000710000780c */ /* 0x000fc60001784270 */
[----:B------:R-:W-:Y:S01]  /*b590*/  @P3 STG.E desc[UR36][R4.64+0x1c0], R13 ;  /* 0x0001c00d04003986 */ /* 0x000fe2000c101924 */
[C---:B------:R-:W-:Y:S02]  /*b5a0*/  ISETP.GT.AND P3, PT, R0.reuse, 0x78, P1 ;  /* 0x000000780000780c */ /* 0x040fe40000f64270 */
[C---:B------:R-:W-:Y:S01]  /*b5b0*/  ISETP.GT.AND P1, PT, R0.reuse, 0x79, P1 ;  /* 0x000000790000780c */ /* 0x040fe20000f24270 */
[----:B------:R-:W-:Y:S01]  /*b5c0*/  @P5 STG.E desc[UR36][R4.64+0x1c4], R81 ;  /* 0x0001c45104005986 */ /* 0x000fe2000c101924 */
[C---:B------:R-:W-:Y:S02]  /*b5d0*/  ISETP.GT.AND P5, PT, R0.reuse, 0x78, P2 ;  /* 0x000000780000780c */ /* 0x040fe400017a4270 */
[----:B------:R-:W-:Y:S01]  /*b5e0*/  ISETP.GT.AND P2, PT, R0, 0x79, P2 ;  /* 0x000000790000780c */ /* 0x000fe20001744270 */
[----:B0-----:R-:W-:Y:S02]  /*b5f0*/  @P0 IMAD.MOV.U32 R6, RZ, RZ, R14 ;  /* 0x000000ffff060224 */ /* 0x001fe400078e000e */
[----:B------:R-:W-:-:S05]  /*b600*/  @P0 IMAD.MOV.U32 R7, RZ, RZ, R15 ;  /* 0x000000ffff070224 */ /* 0x000fca00078e000f */
[----:B------:R0:W-:Y:S02]  /*b610*/  @P0 STG.E desc[UR36][R6.64+0x1c0], R3 ;  /* 0x0001c00306000986 */ /* 0x0001e4000c101924 */
[----:B0-----:R-:W-:Y:S02]  /*b620*/  @P4 IMAD.MOV.U32 R6, RZ, RZ, R14 ;  /* 0x000000ffff064224 */ /* 0x001fe400078e000e */
[----:B------:R-:W-:-:S05]  /*b630*/  @P4 IMAD.MOV.U32 R7, RZ, RZ, R15 ;  /* 0x000000ffff074224 */ /* 0x000fca00078e000f */
[----:B------:R-:W-:Y:S04]  /*b640*/  @P4 STG.E desc[UR36][R6.64+0x1c4], R83 ;  /* 0x0001c45306004986 */ /* 0x000fe8000c101924 */
[----:B------:R-:W-:Y:S04]  /*b650*/  @P3 STG.E desc[UR36][R4.64+0x1e0], R21 ;  /* 0x0001e01504003986 */ /* 0x000fe8000c101924 */
[----:B------:R0:W-:Y:S02]  /*b660*/  @P1 STG.E desc[UR36][R4.64+0x1e4], R85 ;  /* 0x0001e45504001986 */ /* 0x0001e4000c101924 */
[----:B0-----:R-:W-:-:S02]  /*b670*/  @P5 IMAD.MOV.U32 R4, RZ, RZ, R14 ;  /* 0x000000ffff045224 */ /* 0x001fc400078e000e */
[----:B------:R-:W-:-:S05]  /*b680*/  @P5 IMAD.MOV.U32 R5, RZ, RZ, R15 ;  /* 0x000000ffff055224 */ /* 0x000fca00078e000f */
[----:B------:R0:W-:Y:S04]  /*b690*/  @P5 STG.E desc[UR36][R4.64+0x1e0], R9 ;  /* 0x0001e00904005986 */ /* 0x0001e8000c101924 */
[----:B------:R0:W-:Y:S02]  /*b6a0*/  @P2 STG.E desc[UR36][R14.64+0x1e4], R87 ;  /* 0x0001e4570e002986 */ /* 0x0001e4000c101924 */
.L_x_286:
[----:B------:R-:W-:Y:S05]  /*b6b0*/  BSYNC B0 ;  /* 0x0000000000007941 */ /* 0x000fea0003800000 */
.L_x_34:
[----:B------:R-:W-:Y:S01]  /*b6c0*/  ULDC UR4, c[0x0][0xc] ;  /* 0x0000030000047ab9 */ /* 0x000fe20000000800 */
[----:B------:R-:W-:Y:S01]  /*b6d0*/  ULDC UR5, c[0x0][0x10] ;  /* 0x0000040000057ab9 */ /* 0x000fe20000000800 */
[----:B0-----:R-:W0:Y:S01]  /*b6e0*/  LDC R3, c[0x0][0x14] ;  /* 0x00000500ff037b82 */ /* 0x001e220000000800 */
[----:B------:R-:W-:Y:S01]  /*b6f0*/  UIMAD.WIDE.U32 UR4, UR4, UR5, URZ ;  /* 0x00000005040472a5 */ /* 0x000fe2000f8e003f */
[----:B------:R-:W-:Y:S01]  /*b700*/  PRMT R0, RZ, 0x7610, R0 ;  /* 0x00007610ff007816 */ /* 0x000fe20000000000 */
[----:B-----5:R-:W-:Y:S02]  /*b710*/  IMAD.MOV.U32 R154, RZ, RZ, -0x1 ;  /* 0xffffffffff9a7424 */ /* 0x020fe400078e00ff */
[----:B------:R-:W-:Y:S02]  /*b720*/  IMAD.MOV.U32 R23, RZ, RZ, -0x1 ;  /* 0xffffffffff177424 */ /* 0x000fe400078e00ff */
[----:B0-----:R-:W-:-:S04]  /*b730*/  IMAD.WIDE.U32 R16, R3, UR4, R16 ;  /* 0x0000000403107c25 */ /* 0x001fc8000f8e0010 */
[----:B------:R-:W-:Y:S01]  /*b740*/  IMAD R3, R3, UR5, RZ ;  /* 0x0000000503037c24 */ /* 0x000fe2000f8e02ff */
[----:B------:R-:W-:Y:S02]  /*b750*/  ULDC.64 UR4, c[0x0][0x650] ;  /* 0x0001940000047ab9 */ /* 0x000fe40000000a00 */
[----:B------:R-:W-:Y:S01]  /*b760*/  ISETP.GE.U32.AND P0, PT, R16, UR4, PT ;  /* 0x0000000410007c0c */ /* 0x000fe2000bf06070 */
[----:B------:R-:W-:-:S05]  /*b770*/  IMAD.IADD R17, R17, 0x1, R3 ;  /* 0x0000000111117824 */ /* 0x000fca00078e0203 */
[----:B------:R-:W-:-:S13]  /*b780*/  ISETP.GE.U32.AND.EX P0, PT, R17, UR5, PT, P0 ;  /* 0x0000000511007c0c */ /* 0x000fda000bf06100 */
[----:B------:R-:W-:Y:S05]  /*b790*/  @P0 BRA `(.L_x_287) ;  /* 0x0000000400640947 */ /* 0x000fea0003800000 */
[----:B------:R-:W0:Y:S01]  /*b7a0*/  S2R R12, SR_CTAID.X ;  /* 0x00000000000c7919 */ /* 0x000e220000002500 */
[----:B---3--:R-:W3:Y:S01]  /*b7b0*/  LDC.64 R10, c[0x0][0x628] ;  /* 0x00018a00ff0a7b82 */ /* 0x008ee20000000a00 */
[----:B------:R-:W-:Y:S01]  /*b7c0*/  ULDC UR4, c[0x0][0x150] ;  /* 0x0000540000047ab9 */ /* 0x000fe20000000800 */
[----:B------:R-:W-:Y:S01]  /*b7d0*/  IMAD.MOV.U32 R8, RZ, RZ, R16 ;  /* 0x000000ffff087224 */ /* 0x000fe200078e0010 */
[----:B------:R-:W0:Y:S01]  /*b7e0*/  S2R R24, SR_CTAID.Y ;  /* 0x0000000000187919 */ /* 0x000e220000002600 */
[----:B------:R-:W-:-:S04]  /*b7f0*/  IMAD.MOV.U32 R9, RZ, RZ, R17 ;  /* 0x000000ffff097224 */ /* 0x000fc800078e0011 */
[----:B------:R-:W1:Y:S08]  /*b800*/  LDC R21, c[0x0][0x144] ;  /* 0x00005100ff157b82 */ /* 0x000e700000000800 */
[----:B------:R-:W1:Y:S08]  /*b810*/  LDC R0, c[0x0][0x630] ;  /* 0x00018c00ff007b82 */ /* 0x000e700000000800 */
[----:B------:R-:W1:Y:S01]  /*b820*/  LDC.64 R14, c[0x0][0x620] ;  /* 0x00018800ff0e7b82 */ /* 0x000e620000000a00 */
[----:B---3--:R-:W-:-:S04]  /*b830*/  ISETP.NE.U32.AND P0, PT, R10, RZ, PT ;  /* 0x000000ff0a00720c */ /* 0x008fc80003f05070 */
[----:B------:R-:W-:Y:S02]  /*b840*/  ISETP.NE.AND.EX P0, PT, R11, RZ, PT, P0 ;  /* 0x000000ff0b00720c */ /* 0x000fe40003f05300 */
[----:B0-----:R-:W-:-:S05]  /*b850*/  I2FP.F32.U32 R3, R12 ;  /* 0x0000000c00037245 */ /* 0x001fca0000201000 */
[----:B------:R-:W-:-:S04]  /*b860*/  FMUL R3, R3, UR4 ;  /* 0x0000000403037c20 */ /* 0x000fc80008400000 */
[----:B------:R0:W3:Y:S02]  /*b870*/  F2I.U32.TRUNC.NTZ R20, R3 ;  /* 0x0000000300147305 */ /* 0x0000e4000020f000 */
[----:B------:R-:W-:Y:S05]  /*b880*/  @!P0 BRA `(.L_x_288) ;  /* 0x0000000000288947 */ /* 0x000fea0003800000 */
[----:B0-----:R-:W0:Y:S02]  /*b890*/  LDC R3, c[0x0][0x634] ;  /* 0x00018d00ff037b82 */ /* 0x001e240000000800 */
        /* <DEDUP_REMOVED lines=9> */
.L_x_288:
[----:B------:R-:W5:Y:S01]  /*b930*/  LDC.64 R30, c[0x0][0x640] ;  /* 0x00019000ff1e7b82 */ /* 0x000f620000000a00 */
[-CC-:B-1----:R-:W-:Y:S01]  /*b940*/  SHF.R.U64 R23, R8, R0.reuse, R9.reuse ;  /* 0x0000000008177219 */ /* 0x182fe20000001209 */
[----:B---3--:R-:W-:Y:S01]  /*b950*/  IMAD.MOV R20, RZ, RZ, -R20 ;  /* 0x000000ffff147224 */ /* 0x008fe200078e0a14 */
[----:B------:R-:W-:Y:S01]  /*b960*/  SHF.R.U32.HI R0, RZ, R0, R9 ;  /* 0x00000000ff007219 */ /* 0x000fe20000011609 */
[----:B------:R-:W-:Y:S01]  /*b970*/  ULDC UR4, c[0x0][0x154] ;  /* 0x0000550000047ab9 */ /* 0x000fe20000000800 */
[----:B0-----:R-:W-:Y:S01]  /*b980*/  IADD3 R3, P0, RZ, -R23, RZ ;  /* 0x80000017ff037210 */ /* 0x001fe20007f1e0ff */
[----:B------:R-:W-:Y:S02]  /*b990*/  IMAD R26, R21, R20, R12 ;  /* 0x00000014151a7224 */ /* 0x000fe400078e020c */
[----:B------:R-:W0:Y:S01]  /*b9a0*/  LDC R6, c[0x0][0x618] ;  /* 0x00018600ff067b82 */ /* 0x000e220000000800 */
[----:B------:R-:W-:Y:S02]  /*b9b0*/  IMAD.MOV.U32 R7, RZ, RZ, 0x1 ;  /* 0x00000001ff077424 */ /* 0x000fe400078e00ff */
[----:B------:R-:W-:-:S04]  /*b9c0*/  IMAD.X R5, RZ, RZ, ~R0, P0 ;  /* 0x000000ffff057224 */ /* 0x000fc800000e0e00 */
[-C--:B------:R-:W-:Y:S01]  /*b9d0*/  IMAD R0, R5, R14.reuse, RZ ;  /* 0x0000000e05007224 */ /* 0x080fe200078e02ff */
[----:B------:R-:W1:Y:S01]  /*b9e0*/  LDC R8, c[0x0][0x608] ;  /* 0x00018200ff087b82 */ /* 0x000e620000000800 */
[----:B------:R-:W-:-:S04]  /*b9f0*/  IMAD.WIDE.U32 R4, R3, R14, R16 ;  /* 0x0000000e03047225 */ /* 0x000fc800078e0010 */
[----:B------:R-:W-:Y:S01]  /*ba00*/  IMAD R3, R3, R15, R0 ;  /* 0x0000000f03037224 */ /* 0x000fe200078e0200 */
[----:B------:R-:W-:Y:S02]  /*ba10*/  I2FP.F32.U32 R0, R24 ;  /* 0x0000001800007245 */ /* 0x000fe40000201000 */
[----:B------:R-:W3:Y:S01]  /*ba20*/  LDC R28, c[0x0][0x658] ;  /* 0x00019600ff1c7b82 */ /* 0x000ee20000000800 */
[----:B------:R-:W-:Y:S01]  /*ba30*/  IMAD.IADD R3, R5, 0x1, R3 ;  /* 0x0000000105037824 */ /* 0x000fe200078e0203 */
[----:B-----5:R-:W-:Y:S01]  /*ba40*/  ISETP.NE.U32.AND P0, PT, R30, RZ, PT ;  /* 0x000000ff1e00720c */ /* 0x020fe20003f05070 */
[----:B------:R-:W-:Y:S01]  /*ba50*/  FMUL R0, R0, UR4 ;  /* 0x0000000400007c20 */ /* 0x000fe20008400000 */
[----:B------:R-:W-:Y:S02]  /*ba60*/  IMAD.MOV.U32 R5, RZ, RZ, -0x1 ;  /* 0xffffffffff057424 */ /* 0x000fe400078e00ff */
[----:B------:R-:W-:Y:S01]  /*ba70*/  ISETP.NE.AND.EX P0, PT, R31, RZ, PT, P0 ;  /* 0x000000ff1f00720c */ /* 0x000fe20003f05300 */
[----:B------:R1:W2:Y:S01]  /*ba80*/  F2I.U32.TRUNC.NTZ R13, R0 ;  /* 0x00000000000d7305 */ /* 0x0002a2000020f000 */
[----:B------:R-:W2:Y:S01]  /*ba90*/  LDC R15, c[0x0][0x148] ;  /* 0x00005200ff0f7b82 */ /* 0x000ea20000000800 */
[----:B0-----:R-:W-:-:S02]  /*baa0*/  SHF.R.U64 R12, R4, R6, R3 ;  /* 0x00000006040c7219 */ /* 0x001fc40000001203 */
[----:B------:R-:W-:-:S05]  /*bab0*/  SHF.R.U32.HI R3, RZ, R6, R3 ;  /* 0x00000006ff037219 */ /* 0x000fca0000011603 */
[----:B------:R-:W0:Y:S01]  /*bac0*/  LDC R20, c[0x0][0x600] ;  /* 0x00018000ff147b82 */ /* 0x000e220000000800 */
[-CC-:B-1----:R-:W-:Y:S02]  /*bad0*/  SHF.R.U64 R10, R12, R8.reuse, R3.reuse ;  /* 0x000000080c0a7219 */ /* 0x182fe40000001203 */
[----:B------:R-:W-:-:S05]  /*bae0*/  SHF.R.U32.HI R3, RZ, R8, R3 ;  /* 0x00000008ff037219 */ /* 0x000fca0000011603 */
[----:B------:R-:W1:Y:S01]  /*baf0*/  LDC R21, c[0x0][0x648] ;  /* 0x00019200ff157b82 */ /* 0x000e620000000800 */
[-C--:B---3--:R-:W-:Y:S02]  /*bb00*/  SHF.L.U32 R4, R5, R28.reuse, RZ ;  /* 0x0000001c05047219 */ /* 0x088fe400000006ff */
[-CC-:B------:R-:W-:Y:S02]  /*bb10*/  SHF.R.U64 R14, R10, R28.reuse, R3.reuse ;  /* 0x0000001c0a0e7219 */ /* 0x180fe40000001203 */
[----:B------:R-:W-:Y:S02]  /*bb20*/  SHF.R.U32.HI R5, RZ, R28, R3 ;  /* 0x0000001cff057219 */ /* 0x000fe40000011603 */
[----:B------:R-:W-:Y:S01]  /*bb30*/  LOP3.LUT R153, RZ, R4, RZ, 0x33, !PT ;  /* 0x00000004ff997212 */ /* 0x000fe200078e33ff */
[----:B------:R-:W3:Y:S01]  /*bb40*/  LDC R25, c[0x0][0x638] ;  /* 0x00018e00ff197b82 */ /* 0x000ee20000000800 */
[----:B------:R-:W-:Y:S01]  /*bb50*/  SHF.L.U32 R28, R7, R28, RZ ;  /* 0x0000001c071c7219 */ /* 0x000fe200000006ff */
[----:B------:R-:W-:-:S06]  /*bb60*/  IMAD.MOV.U32 R4, RZ, RZ, R14 ;  /* 0x000000ffff047224 */ /* 0x000fcc00078e000e */
[----:B------:R-:W0:Y:S01]  /*bb70*/  LDC R27, c[0x0][0x610] ;  /* 0x00018400ff1b7b82 */ /* 0x000e220000000800 */
[----:B------:R-:W-:Y:S05]  /*bb80*/  @!P0 BRA `(.L_x_289) ;  /* 0x0000000000288947 */ /* 0x000fea0003800000 */
[----:B------:R-:W5:Y:S02]  /*bb90*/  LDC R3, c[0x0][0x64c] ;  /* 0x00019300ff037b82 */ /* 0x000f640000000800 */
[----:B-----5:R-:W-:-:S05]  /*bba0*/  IADD3 R3, P0, R14, R3, RZ ;  /* 0x000000030e037210 */ /* 0x020fca0007f1e0ff */
        /* <DEDUP_REMOVED lines=8> */
.L_x_289:
[----:B------:R-:W-:Y:S01]  /*bc30*/  ISETP.NE.AND P0, PT, R2, 0x1, PT ;  /* 0x000000010200780c */ /* 0x000fe20003f05270 */
[----:B--2---:R-:W-:Y:S01]  /*bc40*/  IMAD.MOV R13, RZ, RZ, -R13 ;  /* 0x000000ffff0d7224 */ /* 0x004fe200078e0a0d */
[----:B-1----:R-:W-:Y:S01]  /*bc50*/  SHF.R.U64 R0, R4, R21, R5 ;  /* 0x0000001504007219 */ /* 0x002fe20000001205 */
[----:B0-----:R-:W-:Y:S01]  /*bc60*/  VIADD R5, R20, 0xffffffff ;  /* 0xffffffff14057836 */ /* 0x001fe20000000000 */
[----:B------:R-:W-:-:S03]  /*bc70*/  LOP3.LUT R153, R10, R153, RZ, 0xc0, !PT ;  /* 0x000000990a997212 */ /* 0x000fc600078ec0ff */
[----:B------:R-:W-:Y:S01]  /*bc80*/  IMAD.MOV R3, RZ, RZ, -R0 ;  /* 0x000000ffff037224 */ /* 0x000fe200078e0a00 */
[----:B------:R-:W-:Y:S01]  /*bc90*/  LOP3.LUT R5, R12, R5, RZ, 0xc0, !PT ;  /* 0x000000050c057212 */ /* 0x000fe200078ec0ff */
[----:B------:R-:W-:Y:S02]  /*bca0*/  IMAD R153, R28, R0, R153 ;  /* 0x000000001c997224 */ /* 0x000fe400078e0299 */
[----:B---3--:R-:W-:Y:S02]  /*bcb0*/  IMAD R0, R3, R25, R14 ;  /* 0x0000001903007224 */ /* 0x008fe400078e020e */
[----:B------:R-:W-:Y:S02]  /*bcc0*/  @P0 IMAD R26, R15, R13, R24 ;  /* 0x0000000d0f1a0224 */ /* 0x000fe400078e0218 */
[----:B------:R-:W-:Y:S02]  /*bcd0*/  IMAD R4, R0, R20, R5 ;  /* 0x0000001400047224 */ /* 0x000fe400078e0205 */
[----:B------:R-:W-:-:S02]  /*bce0*/  IMAD R153, R153, R27, R26 ;  /* 0x0000001b99997224 */ /* 0x000fc400078e021a */
[----:B------:R-:W-:-:S03]  /*bcf0*/  IMAD.MOV.U32 R3, RZ, RZ, 0x1 ;  /* 0x00000001ff037424 */ /* 0x000fc600078e00ff */
[----:B------:R-:W-:Y:S02]  /*bd00*/  SEL R154, R4, R153, !P0 ;  /* 0x00000099049a7207 */ /* 0x000fe40004000000 */
[----:B------:R-:W-:Y:S02]  /*bd10*/  PRMT R0, R3, 0x7610, R0 ;  /* 0x0000761003007816 */ /* 0x000fe40000000000 */
[----:B------:R-:W-:-:S07]  /*bd20*/  SEL R153, R153, R4, !P0 ;  /* 0x0000000499997207 */ /* 0x000fce0004000000 */
.L_x_287:
[----:B------:R-:W-:-:S13]  /*bd30*/  LOP3.LUT P0, RZ, R0, 0xff, RZ, 0xc0, !PT ;  /* 0x000000ff00ff7812 */ /* 0x000fda000780c0ff */
[----:B------:R-:W-:Y:S05]  /*bd40*/  @P0 BRA `(.L_x_290) ;  /* 0xffffff5400340947 */ /* 0x000fea000383ffff */
[----:B------:R-:W-:Y:S05]  /*bd50*/  EXIT ;  /* 0x000000000000794d */ /* 0x000fea0003800000 */
.L_x_7:
[----:B0-----:R-:W-:Y:S01]  /*bd60*/  ULDC.64 UR4, c[0x0][0x650] ;  /* 0x0001940000047ab9 */ /* 0x001fe20000000a00 */
        /* <DEDUP_REMOVED lines=25> */
.L_x_292:
[----:B------:R-:W0:Y:S01]  /*bf00*/  LDC.64 R28, c[0x0][0x640] ;  /* 0x00019000ff1c7b82 */ /* 0x000e220000000a00 */
[-CC-:B------:R-:W-:Y:S01]  /*bf10*/  SHF.R.U64 R22, R12, R6.reuse, R13.reuse ;  /* 0x000000060c167219 */ /* 0x180fe2000000120d */
[----:B------:R-:W-:Y:S01]  /*bf20*/  IMAD.MOV.U32 R30, RZ, RZ, 0x1 ;  /* 0x00000001ff1e7424 */ /* 0x000fe200078e00ff */
[----:B------:R-:W-:Y:S02]  /*bf30*/  SHF.R.U32.HI R6, RZ, R6, R13 ;  /* 0x00000006ff067219 */ /* 0x000fe4000001160d */
        /* <DEDUP_REMOVED lines=8> */
[----:B------:R-:W-:Y:S01]  /*bfc0*/  IMAD.IADD R9, R9, 0x1, R11 ;  /* 0x0000000109097824 */ /* 0x000fe200078e020b */
[----:B0-----:R-:W-:-:S04]  /*bfd0*/  ISETP.NE.U32.AND P0, PT, R28, RZ, PT ;  /* 0x000000ff1c00720c */ /* 0x001fc80003f05070 */
[----:B------:R-:W-:Y:S02]  /*bfe0*/  ISETP.NE.AND.EX P0, PT, R29, RZ, PT, P0 ;  /* 0x000000ff1d00720c */ /* 0x000fe40003f05300 */
[----:B------:R-:W0:Y:S01]  /*bff0*/  LDC R20, c[0x0][0x600] ;  /* 0x00018000ff147b82 */ /* 0x000e220000000800 */
[-CC-:B-1----:R-:W-:Y:S01]  /*c000*/  SHF.R.U64 R14, R8, R10.reuse, R9.reuse ;  /* 0x0000000a080e7219 */ /* 0x182fe20000001209 */
[----:B------:R-:W-:Y:S01]  /*c010*/  IMAD.MOV.U32 R8, RZ, RZ, -0x1 ;  /* 0xffffffffff087424 */ /* 0x000fe200078e00ff */
[----:B------:R-:W-:-:S05]  /*c020*/  SHF.R.U32.HI R9, RZ, R10, R9 ;  /* 0x0000000aff097219 */ /* 0x000fca0000011609 */
[----:B------:R-:W1:Y:S01]  /*c030*/  LDC R24, c[0x0][0x648] ;  /* 0x00019200ff187b82 */ /* 0x000e620000000800 */
[-CC-:B--2---:R-:W-:Y:S02]  /*c040*/  SHF.R.U64 R23, R14, R12.reuse, R9.reuse ;  /* 0x0000000c0e177219 */ /* 0x184fe40000001209 */
[----:B------:R-:W-:-:S05]  /*c050*/  SHF.R.U32.HI R6, RZ, R12, R9 ;  /* 0x0000000cff067219 */ /* 0x000fca0000011609 */
[----:B------:R-:W2:Y:S01]  /*c060*/  LDC R26, c[0x0][0x638] ;  /* 0x00018e00ff1a7b82 */ /* 0x000ea20000000800 */
[-C--:B---3--:R-:W-:Y:S02]  /*c070*/  SHF.L.U32 R8, R8, R27.reuse, RZ ;  /* 0x0000001b08087219 */ /* 0x088fe400000006ff */
[-CC-:B------:R-:W-:Y:S02]  /*c080*/  SHF.R.U64 R25, R23, R27.reuse, R6.reuse ;  /* 0x0000001b17197219 */ /* 0x180fe40000001206 */
[----:B------:R-:W-:Y:S02]  /*c090*/  LOP3.LUT R32, RZ, R8, RZ, 0x33, !PT ;  /* 0x00000008ff207212 */ /* 0x000fe400078e33ff */
[----:B------:R-:W-:Y:S01]  /*c0a0*/  SHF.R.U32.HI R9, RZ, R27, R6 ;  /* 0x0000001bff097219 */ /* 0x000fe20000011606 */
[----:B------:R-:W3:Y:S01]  /*c0b0*/  LDC R31, c[0x0][0x610] ;  /* 0x00018400ff1f7b82 */ /* 0x000ee20000000800 */
[----:B------:R-:W-:Y:S01]  /*c0c0*/  IMAD.MOV.U32 R8, RZ, RZ, R25 ;  /* 0x000000ffff087224 */ /* 0x000fe200078e0019 */
[----:B------:R-:W-:Y:S06]  /*c0d0*/  @!P0 BRA `(.L_x_293) ;  /* 0x0000000000288947 */ /* 0x000fec0003800000 */
        /* <DEDUP_REMOVED lines=10> */
.L_x_293:
[----:B------:R-:W-:Y:S01]  /*c180*/  ISETP.NE.AND P0, PT, R2, 0x1, PT ;  /* 0x000000010200780c */ /* 0x000fe20003f05270 */
[----:B------:R-:W-:Y:S01]  /*c190*/  IMAD.MOV.U32 R13, RZ, RZ, R22 ;  /* 0x000000ffff0d7224 */ /* 0x000fe200078e0016 */
[----:B-1----:R-:W-:Y:S01]  /*c1a0*/  SHF.R.U64 R6, R8, R24, R9 ;  /* 0x0000001808067219 */ /* 0x002fe20000001209 */
[----:B0-----:R-:W-:Y:S01]  /*c1b0*/  VIADD R9, R20, 0xffffffff ;  /* 0xffffffff14097836 */ /* 0x001fe20000000000 */
[----:B------:R-:W-:Y:S02]  /*c1c0*/  SHF.L.U32 R30, R30, R27, RZ ;  /* 0x0000001b1e1e7219 */ /* 0x000fe400000006ff */
[----:B------:R-:W-:Y:S01]  /*c1d0*/  LOP3.LUT R5, R23, R32, RZ, 0xc0, !PT ;  /* 0x0000002017057212 */ /* 0x000fe200078ec0ff */
[----:B------:R-:W-:-:S04]  /*c1e0*/  IMAD.MOV R8, RZ, RZ, -R6 ;  /* 0x000000ffff087224 */ /* 0x000fc800078e0a06 */
[----:B------:R-:W-:Y:S01]  /*c1f0*/  IMAD R6, R30, R6, R5 ;  /* 0x000000061e067224 */ /* 0x000fe200078e0205 */
[----:B------:R-:W-:Y:S01]  /*c200*/  LOP3.LUT R5, R14, R9, RZ, 0xc0, !PT ;  /* 0x000000090e057212 */ /* 0x000fe200078ec0ff */
[----:B------:R-:W-:Y:S02]  /*c210*/  @P0 IMAD R3, R7, R21, R4 ;  /* 0x0000001507030224 */ /* 0x000fe400078e0204 */
[----:B--2---:R-:W-:Y:S02]  /*c220*/  IMAD R4, R8, R26, R25 ;  /* 0x0000001a08047224 */ /* 0x004fe400078e0219 */
[----:B---3--:R-:W-:Y:S02]  /*c230*/  IMAD R3, R6, R31, R3 ;  /* 0x0000001f06037224 */ /* 0x008fe400078e0203 */
[----:B------:R-:W-:Y:S02]  /*c240*/  IMAD R4, R4, R20, R5 ;  /* 0x0000001404047224 */ /* 0x000fe400078e0205 */
[----:B------:R-:W-:-:S03]  /*c250*/  IMAD.MOV.U32 R6, RZ, RZ, 0x1 ;  /* 0x00000001ff067424 */ /* 0x000fc600078e00ff */
[----:B------:R-:W-:Y:S02]  /*c260*/  SEL R20, R4, R3, !P0 ;  /* 0x0000000304147207 */ /* 0x000fe40004000000 */
[----:B------:R-:W-:-:S07]  /*c270*/  SEL R11, R3, R4, !P0 ;  /* 0x00000004030b7207 */ /* 0x000fce0004000000 */
.L_x_291:
[----:B------:R-:W-:-:S08]  /*c280*/  NOP ;  /* 0x0000000000007918 */ /* 0x000fd00000000000 */
[----:B------:R-:W0:-:S00]  /*c290*/  USETMAXREG.DEALLOC.CTAPOOL 0x28 ;  /* 0x00000028000079c8 */ /* 0x000e0000080e0500 */
[----:B0-----:R-:W-:-:S13]  /*c2a0*/  ISETP.NE.AND P0, PT, R0, RZ, PT ;  /* 0x000000ff0000720c */ /* 0x001fda0003f05270 */
[----:B------:R-:W-:Y:S05]  /*c2b0*/  @P0 EXIT ;  /* 0x000000000000094d */ /* 0x000fea0003800000 */
[----:B------:R-:W-:Y:S01]  /*c2c0*/  LOP3.LUT P0, RZ, R6, 0xff, RZ, 0xc0, !PT ;  /* 0x000000ff06ff7812 */ /* 0x000fe2000780c0ff */
[----:B------:R-:W-:Y:S02]  /*c2d0*/  IMAD.MOV.U32 R0, RZ, RZ, 0x1 ;  /* 0x00000001ff007424 */ /* 0x000fe400078e00ff */
[----:B------:R-:W-:-:S10]  /*c2e0*/  IMAD.MOV.U32 R12, RZ, RZ, RZ ;  /* 0x000000ffff0c7224 */ /* 0x000fd400078e00ff */
[----:B------:R-:W-:Y:S05]  /*c2f0*/  @!P0 BRA `(.L_x_294) ;  /* 0x0000001000048947 */ /* 0x000fea0003800000 */
[----:B------:R-:W0:Y:S01]  /*c300*/  LDC R0, c[0x0][0x28c] ;  /* 0x0000a300ff007b82 */ /* 0x000e220000000800 */
[----:B------:R-:W-:Y:S01]  /*c310*/  ULDC UR13, c[0x0][0x658] ;  /* 0x00019600000d7ab9 */ /* 0x000fe20000000800 */
[----:B------:R-:W-:Y:S01]  /*c320*/  UMOV UR9, 0xffffffff ;  /* 0xffffffff00097882 */ /* 0x000fe20000000000 */
[----:B------:R-:W-:Y:S01]  /*c330*/  UMOV UR11, 0x1 ;  /* 0x00000001000b7882 */ /* 0x000fe20000000000 */
[----:B------:R-:W-:Y:S01]  /*c340*/  ULDC UR8, c[0x0][0xc] ;  /* 0x0000030000087ab9 */ /* 0x000fe20000000800 */
[----:B------:R-:W-:Y:S01]  /*c350*/  USHF.L.U32 UR37, UR9, UR13, URZ ;  /* 0x0000000d09257299 */ /* 0x000fe2000800063f */
[----:B------:R-:W-:Y:S01]  /*c360*/  BSSY B0, `(.L_x_294) ;  /* 0x00000fa000007945 */ /* 0x000fe20003800000 */
[----:B------:R-:W-:Y:S01]  /*c370*/  USHF.L.U32 UR13, UR11, UR13, URZ ;  /* 0x0000000d0b0d7299 */ /* 0x000fe2000800063f */
[----:B------:R-:W1:Y:S01]  /*c380*/  S2UR UR7, SR_CgaCtaId ;  /* 0x00000000000779c3 */ /* 0x000e620000008800 */
[----:B------:R-:W-:Y:S01]  /*c390*/  ULDC UR9, c[0x0][0x10] ;  /* 0x0000040000097ab9 */ /* 0x000fe20000000800 */
[----:B------:R-:W-:Y:S01]  /*c3a0*/  ULDC UR12, c[0x0][0x14] ;  /* 0x00000500000c7ab9 */ /* 0x000fe20000000800 */
[----:B------:R-:W-:Y:S01]  /*c3b0*/  UIMAD.WIDE.U32 UR8, UR8, UR9, URZ ;  /* 0x00000009080872a5 */ /* 0x000fe2000f8e003f */
[----:B------:R-:W-:Y:S01]  /*c3c0*/  IMAD.MOV.U32 R10, RZ, RZ, 0x1 ;  /* 0x00000001ff0a7424 */ /* 0x000fe200078e00ff */
[----:B------:R-:W-:Y:S01]  /*c3d0*/  LOP3.LUT R9, R19, 0x2, RZ, 0xfc, !PT ;  /* 0x0000000213097812 */ /* 0x000fe200078efcff */
[----:B------:R-:W-:Y:S01]  /*c3e0*/  IMAD.MOV.U32 R12, RZ, RZ, RZ ;  /* 0x000000ffff0c7224 */ /* 0x000fe200078e00ff */
[----:B------:R-:W-:Y:S01]  /*c3f0*/  UIMAD UR39, UR9, UR12, URZ ;  /* 0x0000000c092772a4 */ /* 0x000fe2000f8e023f */
[----:B------:R-:W-:Y:S01]  /*c400*/  ULDC UR5, c[0x0][0x600] ;  /* 0x0001800000057ab9 */ /* 0x000fe20000000800 */
[----:B------:R-:W-:Y:S01]  /*c410*/  UMOV UR45, 0x5 ;  /* 0x00000005002d7882 */ /* 0x000fe20000000000 */
[----:B------:R-:W-:-:S02]  /*c420*/  UIADD3 UR5, UR5, -0x1, URZ ;  /* 0xffffffff05057890 */ /* 0x000fc4000fffe03f */
[----:B------:R-:W-:Y:S01]  /*c430*/  ULOP3.LUT UR37, URZ, UR37, URZ, 0x33, !UPT ;  /* 0x000000253f257292 */ /* 0x000fe2000f8e333f */
[----:B------:R-:W-:Y:S01]  /*c440*/  ULDC.64 UR14, c[0x0][0x198] ;  /* 0x00006600000e7ab9 */ /* 0x000fe20000000a00 */
[----:B0-----:R-:W-:-:S05]  /*c450*/  VIADD R0, R0, 0x7f ;  /* 0x0000007f00007836 */ /* 0x001fca0000000000 */
[----:B------:R-:W-:Y:S01]  /*c460*/  SHF.R.S32.HI R3, RZ, 0x1f, R0 ;  /* 0x0000001fff037819 */ /* 0x000fe20000011400 */
[----:B-1----:R-:W-:-:S03]  /*c470*/  ULOP3.LUT UR6, UR7, 0x1, URZ, 0xc0, !UPT ;  /* 0x0000000107067892 */ /* 0x002fc6000f8ec03f */
[----:B------:R-:W-:Y:S01]  /*c480*/  LEA.HI R3, R3, R0, RZ, 0x7 ;  /* 0x0000000003037211 */ /* 0x000fe200078f38ff */
[----:B------:R-:W-:Y:S01]  /*c490*/  USHF.R.U32.HI UR4, URZ, 0x1, UR7 ;  /* 0x000000013f047899 */ /* 0x000fe20008011607 */
[----:B------:R-:W-:Y:S01]  /*c4a0*/  IMAD.MOV.U32 R0, RZ, RZ, 0x1 ;  /* 0x00000001ff007424 */ /* 0x000fe200078e00ff */
[----:B------:R-:W-:Y:S01]  /*c4b0*/  USHF.L.U32 UR21, UR7, 0x6, URZ ;  /* 0x0000000607157899 */ /* 0x000fe2000800063f */
[----:B------:R-:W-:Y:S01]  /*c4c0*/  SHF.R.S32.HI R3, RZ, 0x7, R3 ;  /* 0x00000007ff037819 */ /* 0x000fe20000011403 */
[----:B------:R-:W-:Y:S02]  /*c4d0*/  USHF.L.U32 UR29, UR7, 0xb, URZ ;  /* 0x0000000b071d7899 */ /* 0x000fe4000800063f */
[----:B------:R-:W-:Y:S02]  /*c4e0*/  ULOP3.LUT UR7, UR7, 0xfffffffe, URZ, 0xc0, !UPT ;  /* 0xfffffffe07077892 */ /* 0x000fe4000f8ec03f */
[----:B------:R-:W-:Y:S01]  /*c4f0*/  UISETP.GT.U32.AND UP0, UPT, UR6, 0xffff, UPT ;  /* 0x0000ffff0600788c */ /* 0x000fe2000bf04070 */
[----:B------:R-:W-:Y:S01]  /*c500*/  VIADD R8, R3, 0x1 ;  /* 0x0000000103087836 */ /* 0x000fe20000000000 */
[----:B------:R-:W-:-:S02]  /*c510*/  USHF.L.U32 UR38, UR11, UR7, URZ ;  /* 0x000000070b267299 */ /* 0x000fc4000800063f */
[----:B------:R-:W-:Y:S02]  /*c520*/  ULOP3.LUT UR7, UR7, 0x1, URZ, 0xfc, !UPT ;  /* 0x0000000107077892 */ /* 0x000fe4000f8efc3f */
[----:B------:R-:W-:Y:S02]  /*c530*/  USEL UR10, UR6, 0xffff, !UP0 ;  /* 0x0000ffff060a7887 */ /* 0x000fe4000c000000 */
[----:B------:R-:W-:Y:S02]  /*c540*/  USHF.L.U32 UR11, UR11, UR7, URZ ;  /* 0x000000070b0b7299 */ /* 0x000fe4000800063f */
[----:B------:R-:W-:Y:S02]  /*c550*/  UIMAD.WIDE.U32 UR6, UR8, UR12, URZ ;  /* 0x0000000c080672a5 */ /* 0x000fe4000f8e003f */
[----:B------:R-:W-:Y:S02]  /*c560*/  ULOP3.LUT UR10, UR10, 0xffff, URZ, 0xc0, !UPT ;  /* 0x0000ffff0a0a7892 */ /* 0x000fe4000f8ec03f */
[----:B------:R-:W-:-:S02]  /*c570*/  ULOP3.LUT UR21, UR21, 0x40, URZ, 0xc0, !UPT ;  /* 0x0000004015157892 */ /* 0x000fc4000f8ec03f */
[----:B------:R-:W-:Y:S02]  /*c580*/  ULOP3.LUT UR29, UR29, 0x800, URZ, 0xc0, !UPT ;  /* 0x000008001d1d7892 */ /* 0x000fe4000f8ec03f */
[----:B------:R-:W-:Y:S02]  /*c590*/  ULOP3.LUT UR38, UR38, UR11, URZ, 0xfc, !UPT ;  /* 0x0000000b26267292 */ /* 0x000fe4000f8efc3f */
[----:B------:R-:W-:Y:S02]  /*c5a0*/  UIADD3 UR39, UR7, UR39, URZ ;  /* 0x0000002707277290 */ /* 0x000fe4000fffe03f */
[----:B------:R-:W-:-:S12]  /*c5b0*/  USHF.L.U32 UR45, UR45, UR10, URZ ;  /* 0x0000000a2d2d7299 */ /* 0x000fd8000800063f */
.L_x_305:
[----:B------:R-:W-:-:S03]  /*c5c0*/  UMOV UR8, 0xffffffff ;  /* 0xffffffff00087882 */ /* 0x000fc60000000000 */
[----:B------:R-:W-:Y:S05]  /*c5d0*/  BRA.DIV UR8, `(.L_x_295) ;  /* 0x0000001208587947 */ /* 0x000fea000b800000 */
[----:B------:R-:W-:-:S13]  /*c5e0*/  ELECT P6, URZ, PT ;  /* 0x00000000003f782f */ /* 0x000fda00038c0000 */
.L_x_317:
[----:B------:R-:W0:Y:S01]  /*c5f0*/  LDC R4, c[0x0][0x28c] ;  /* 0x0000a300ff047b82 */ /* 0x000e220000000800 */
[----:B------:R-:W-:Y:S01]  /*c600*/  BSSY B1, `(.L_x_296) ;  /* 0x000005e000017945 */ /* 0x000fe20003800000 */
[----:B0-----:R-:W-:-:S13]  /*c610*/  ISETP.LT.OR P6, PT, R4, 0x1, !P6 ;  /* 0x000000010400780c */ /* 0x001fda00077c1670 */
[----:B------:R-:W-:Y:S05]  /*c620*/  @P6 BRA `(.L_x_297) ;  /* 0x00000004006c6947 */ /* 0x000fea0003800000 */
[----:B------:R-:W-:Y:S01]  /*c630*/  LEA R11, R11, UR4, 0x1 ;  /* 0x000000040b0b7c11 */ /* 0x000fe2000f8e08ff */
[----:B------:R-:W-:Y:S01]  /*c640*/  IMAD.MOV.U32 R21, RZ, RZ, RZ ;  /* 0x000000ffff157224 */ /* 0x000fe200078e00ff */
[----:B------:R-:W-:Y:S01]  /*c650*/  LEA R20, R20, UR21, 0x7 ;  /* 0x0000001514147c11 */ /* 0x000fe2000f8e38ff */
[----:B------:R-:W-:Y:S02]  /*c660*/  IMAD.MOV.U32 R4, RZ, RZ, R8 ;  /* 0x000000ffff047224 */ /* 0x000fe400078e0008 */
[----:B------:R-:W-:Y:S02]  /*c670*/  IMAD.MOV.U32 R5, RZ, RZ, R0 ;  /* 0x000000ffff057224 */ /* 0x000fe400078e0000 */
[----:B------:R-:W-:Y:S02]  /*c680*/  IMAD.MOV.U32 R6, RZ, RZ, R12 ;  /* 0x000000ffff067224 */ /* 0x000fe400078e000c */
[----:B------:R-:W-:-:S07]  /*c690*/  IMAD.SHL.U32 R15, R11, 0x80, RZ ;  /* 0x000000800b0f7824 */ /* 0x000fce00078e00ff */
.L_x_300:
[----:B------:R-:W0:Y:S01]  /*c6a0*/  S2R R14, SR_CgaCtaId ;  /* 0x00000000000e7919 */ /* 0x000e220000008800 */
[----:B------:R-:W-:Y:S02]  /*c6b0*/  MOV R7, 0x400 ;  /* 0x0000040000077802 */ /* 0x000fe40000000f00 */
[----:B------:R-:W-:-:S13]  /*c6c0*/  LOP3.LUT P1, RZ, R18, 0x7f, RZ, 0xc0, !PT ;  /* 0x0000007f12ff7812 */ /* 0x000fda000782c0ff */
[----:B------:R-:W1:Y:S01]  /*c6d0*/  @!P1 LDC R11, c[0x0][0x500] ;  /* 0x00014000ff0b9b82 */ /* 0x000e620000000800 */
[----:B0-----:R-:W-:Y:S02]  /*c6e0*/  LEA R22, R14, R7, 0x18 ;  /* 0x000000070e167211 */ /* 0x001fe400078ec0ff */
[----:B------:R-:W-:-:S03]  /*c6f0*/  SHF.L.U32 R7, R5, 0x1f, RZ ;  /* 0x0000001f05077819 */ /* 0x000fc600000006ff */
[----:B------:R-:W-:-:S04]  /*c700*/  IMAD R14, R6, 0x8, R22 ;  /* 0x00000008060e7824 */ /* 0x000fc800078e0216 */
[----:B------:R-:W0:Y:S02]  /*c710*/  SYNCS.PHASECHK.TRANS64.TRYWAIT P0, [R14+URZ+0x28], R7 ;  /* 0x000028070e0075a7 */ /* 0x000e24000800017f */
[----:B01----:R-:W-:Y:S05]  /*c720*/  @!P0 BRA `(.L_x_298) ;  /* 0x0000001000248947 */ /* 0x003fea0003800000 */
.L_x_318:
[----:B0-----:R-:W-:Y:S01]  /*c730*/  PRMT R7, R9, 0x9910, RZ ;  /* 0x0000991009077816 */ /* 0x001fe200000000ff */
[----:B------:R0:W-:Y:S03]  /*c740*/  @!P1 SYNCS.ARRIVE.TRANS64 RZ, [R14+URZ], R11 ;  /* 0x0000000b0eff99a7 */ /* 0x0001e6000800003f */
[----:B------:R-:W-:-:S13]  /*c750*/  ISETP.NE.AND P0, PT, R7, 0x2, PT ;  /* 0x000000020700780c */ /* 0x000fda0003f05270 */
[----:B0-----:R-:W-:Y:S05]  /*c760*/  @P0 BRA `(.L_x_299) ;  /* 0x0000000000040947 */ /* 0x001fea0003800000 */
[----:B------:R-:W-:Y:S01]  /*c770*/  BPT.TRAP 0x1 ;  /* 0x000000040000795c */ /* 0x000fe20000300000 */
.L_x_299:
[C---:B------:R-:W-:Y:S01]  /*c780*/  LEA R7, R6.reuse, UR4, 0x3 ;  /* 0x0000000406077c11 */ /* 0x040fe2000f8e18ff */
[----:B------:R-:W-:Y:S01]  /*c790*/  UIADD3 UR54, UP0, UR14, 0xf0, URZ ;  /* 0x000000f00e367890 */ /* 0x000fe2000ff1e03f */
[----:B------:R-:W-:Y:S01]  /*c7a0*/  LEA R11, R6, UR29, 0xe ;  /* 0x0000001d060b7c11 */ /* 0x000fe2000f8e70ff */
[----:B------:R-:W-:Y:S01]  /*c7b0*/  UPRMT UR47, URZ, 0x5410, UR45 ;  /* 0x000054103f2f7896 */ /* 0x000fe2000800002d */
[----:B------:R-:W-:Y:S01]  /*c7c0*/  R2UR UR10, R21 ;  /* 0x00000000150a72ca */ /* 0x000fe200000e0000 */
[----:B------:R-:W-:Y:S01]  /*c7d0*/  IMAD.SHL.U32 R7, R7, 0x1000, RZ ;  /* 0x0000100007077824 */ /* 0x000fe200078e00ff */
[----:B------:R-:W-:Y:S01]  /*c7e0*/  R2UR UR9, R14 ;  /* 0x000000000e0972ca */ /* 0x000fe200000e0000 */
[--C-:B------:R-:W-:Y:S01]  /*c7f0*/  IMAD R11, R11, 0x4, R22.reuse ;  /* 0x000000040b0b7824 */ /* 0x100fe200078e0216 */
[----:B------:R-:W-:Y:S01]  /*c800*/  R2UR UR11, R15 ;  /* 0x000000000f0b72ca */ /* 0x000fe200000e0000 */
[----:B------:R-:W-:Y:S01]  /*c810*/  IMAD R7, R7, 0x4, R22 ;  /* 0x0000000407077824 */ /* 0x000fe200078e0216 */
[----:B------:R-:W-:Y:S01]  /*c820*/  R2UR UR12, R13 ;  /* 0x000000000d0c72ca */ /* 0x000fe200000e0000 */
[----:B------:R-:W-:Y:S01]  /*c830*/  UIADD3.X UR55, URZ, UR15, URZ, UP0, !UPT ;  /* 0x0000000f3f377290 */ /* 0x000fe200087fe43f */
[----:B------:R-:W-:Y:S01]  /*c840*/  R2UR UR18, R11 ;  /* 0x000000000b1272ca */ /* 0x000fe200000e0000 */
[----:B------:R-:W-:Y:S01]  /*c850*/  VIADD R4, R4, 0xffffffff ;  /* 0xffffffff04047836 */ /* 0x000fe20000000000 */
[----:B------:R-:W-:Y:S01]  /*c860*/  R2UR UR40, R7 ;  /* 0x00000000072872ca */ /* 0x000fe200000e0000 */
[----:B------:R-:W-:Y:S01]  /*c870*/  UIADD3 UR30, UP1, UR14, 0x1f0, URZ ;  /* 0x000001f00e1e7890 */ /* 0x000fe2000ff3e03f */
[----:B------:R-:W-:Y:S01]  /*c880*/  R2UR UR35, R20 ;  /* 0x00000000142372ca */ /* 0x000fe200000e0000 */
[----:B------:R-:W-:Y:S01]  /*c890*/  UIADD3 UR58, UR10, 0x20, URZ ;  /* 0x000000200a3a7890 */ /* 0x000fe2000fffe03f */
[----:B------:R-:W-:Y:S01]  /*c8a0*/  ISETP.GT.AND P1, PT, R4, 0x1, PT ;  /* 0x000000010400780c */ /* 0x000fe20003f24270 */
[----:B------:R-:W-:Y:S01]  /*c8b0*/  UIADD3 UR50, UR10, 0x40, URZ ;  /* 0x000000400a327890 */ /* 0x000fe2000fffe03f */
[----:B------:R-:W-:Y:S01]  /*c8c0*/  VIADD R6, R6, 0x1 ;  /* 0x0000000106067836 */ /* 0x000fe20000000000 */
[----:B------:R-:W-:Y:S01]  /*c8d0*/  UIADD3 UR42, UR10, 0x60, URZ ;  /* 0x000000600a2a7890 */ /* 0x000fe2000fffe03f */
[----:B------:R-:W-:Y:S01]  /*c8e0*/  VIADD R21, R21, 0x80 ;  /* 0x0000008015157836 */ /* 0x000fe20000000000 */
[----:B------:R-:W-:Y:S01]  /*c8f0*/  UMOV UR22, 0x0 ;  /* 0x0000000000167882 */ /* 0x000fe20000000000 */
[----:B------:R-:W-:Y:S01]  /*c900*/  UMOV UR23, 0x10000000 ;  /* 0x1000000000177882 */ /* 0x000fe20000000000 */
[----:B------:R-:W-:Y:S01]  /*c910*/  UIADD3.X UR31, URZ, UR15, URZ, UP1, !UPT ;  /* 0x0000000f3f1f7290 */ /* 0x000fe20008ffe43f */
[----:B------:R-:W-:Y:S01]  /*c920*/  ISETP.NE.AND P0, PT, R6, 0x5, PT ;  /* 0x000000050600780c */ /* 0x000fe20003f05270 */
[----:B------:R-:W-:-:S02]  /*c930*/  UIADD3 UR8, UR40, 0x100, URZ ;  /* 0x0000010028087890 */ /* 0x000fc4000fffe03f */
[----:B------:R-:W-:Y:S01]  /*c940*/  UIADD3 UR56, UR40, 0x8100, URZ ;  /* 0x0000810028387890 */ /* 0x000fe2000fffe03f */
[----:B------:R-:W-:Y:S01]  /*c950*/  SEL R14, RZ, 0x1, P0 ;  /* 0x00000001ff0e7807 */ /* 0x000fe20000000000 */
[----:B------:R-:W-:Y:S01]  /*c960*/  UIADD3 UR48, UR40, 0x10100, URZ ;  /* 0x0001010028307890 */ /* 0x000fe2000fffe03f */
[----:B------:R-:W-:Y:S01]  /*c970*/  SEL R6, R6, RZ, P0 ;  /* 0x000000ff06067207 */ /* 0x000fe20000000000 */
[----:B------:R-:W-:Y:S01]  /*c980*/  UIADD3 UR40, UR40, 0x18100, URZ ;  /* 0x0001810028287890 */ /* 0x000fe2000fffe03f */
[----:B------:R-:W-:Y:S01]  /*c990*/  LOP3.LUT R5, R5, R14, RZ, 0x3c, !PT ;  /* 0x0000000e05057212 */ /* 0x000fe200078e3cff */
[----:B------:R-:W-:Y:S01]  /*c9a0*/  UIADD3 UR32, UR18, 0xa0100, URZ ;  /* 0x000a010012207890 */ /* 0x000fe2000fffe03f */
[----:B------:R0:W-:Y:S01]  /*c9b0*/  UTMALDG.3D.MULTICAST [UR8], [UR54], UR47, desc[UR22] ;  /* 0x00001608360073b4 */ /* 0x0001e2000801182f */
[----:B------:R-:W-:Y:S02]  /*c9c0*/  UPRMT UR46, URZ, 0x5410, UR38 ;  /* 0x000054103f2e7896 */ /* 0x000fe40008000026 */
[----:B------:R-:W-:-:S02]  /*c9d0*/  UIADD3 UR24, UR18, 0xa4100, URZ ;  /* 0x000a410012187890 */ /* 0x000fc4000fffe03f */
[----:B------:R-:W-:Y:S01]  /*c9e0*/  UIADD3 UR16, UR18, 0xa8100, URZ ;  /* 0x000a810012107890 */ /* 0x000fe2000fffe03f */
[----:B------:R-:W-:Y:S01]  /*c9f0*/  UMOV UR57, UR9 ;  /* 0x0000000900397c82 */ /* 0x000fe20008000000 */
        /* <DEDUP_REMOVED lines=8> */
[----:B------:R1:W-:Y:S01]  /*ca80*/  UTMALDG.3D.MULTICAST [UR56], [UR54], UR47, desc[UR22] ;  /* 0x00001638360073b4 */ /* 0x0003e2000801182f */
        /* <DEDUP_REMOVED lines=9> */
[----:B0-----:R-:W-:Y:S01]  /*cb20*/  UIADD3 UR8, UR18, 0xac100, URZ ;  /* 0x000ac10012087890 */ /* 0x001fe2000fffe03f */
[----:B------:R-:W-:Y:S01]  /*cb30*/  UMOV UR19, UR35 ;  /* 0x0000002300137c82 */ /* 0x000fe20008000000 */
[----:B------:R-:W-:Y:S01]  /*cb40*/  UMOV UR20, UR12 ;  /* 0x0000000c00147c82 */ /* 0x000fe20008000000 */
[----:B------:R-:W-:Y:S01]  /*cb50*/  UMOV UR18, UR50 ;  /* 0x0000003200127c82 */ /* 0x000fe20008000000 */
[----:B------:R-:W-:Y:S01]  /*cb60*/  UMOV UR11, UR35 ;  /* 0x00000023000b7c82 */ /* 0x000fe20008000000 */
[----:B------:R1:W-:Y:S01]  /*cb70*/  UTMALDG.3D.MULTICAST [UR40], [UR54], UR47, desc[UR22] ;  /* 0x00001628360073b4 */ /* 0x0003e2000801182f */
[----:B------:R-:W-:Y:S01]  /*cb80*/  UMOV UR10, UR42 ;  /* 0x0000002a000a7c82 */ /* 0x000fe20008000000 */
[----:B------:R1:W-:Y:S01]  /*cb90*/  UTMALDG.3D.MULTICAST [UR32], [UR30], UR46, desc[UR22] ;  /* 0x000016201e0073b4 */ /* 0x0003e2000801182e */
[----:B------:R1:W-:Y:S01]  /*cba0*/  UTMALDG.3D.MULTICAST [UR24], [UR30], UR46, desc[UR22] ;  /* 0x000016181e0073b4 */ /* 0x0003e2000801182e */
[----:B------:R1:W-:Y:S01]  /*cbb0*/  UTMALDG.3D.MULTICAST [UR16], [UR30], UR46, desc[UR22] ;  /* 0x000016101e0073b4 */ /* 0x0003e2000801182e */
[----:B------:R1:W-:Y:S02]  /*cbc0*/  UTMALDG.3D.MULTICAST [UR8], [UR30], UR46, desc[UR22] ;  /* 0x000016081e0073b4 */ /* 0x0003e4000801182e */
[----:B-1----:R-:W-:Y:S05]  /*cbd0*/  @P1 BRA `(.L_x_300) ;  /* 0xfffffff800b01947 */ /* 0x002fea000383ffff */
.L_x_297:
[----:B------:R-:W-:Y:S05]  /*cbe0*/  BSYNC B1 ;  /* 0x0000000000017941 */ /* 0x000fea0003800000 */
.L_x_296:
[----:B------:R-:W-:Y:S01]  /*cbf0*/  LOP3.LUT P1, RZ, R10, 0xff, RZ, 0xc0, !PT ;  /* 0x000000ff0aff7812 */ /* 0x000fe2000782c0ff */
[C---:B------:R-:W-:Y:S01]  /*cc00*/  IMAD.IADD R12, R3.reuse, 0x1, R12 ;  /* 0x00000001030c7824 */ /* 0x040fe200078e020c */
[----:B------:R-:W-:Y:S01]  /*cc10*/  ULDC.64 UR8, c[0x0][0x650] ;  /* 0x0001940000087ab9 */ /* 0x000fe20000000a00 */
[C---:B------:R-:W-:Y:S01]  /*cc20*/  ISETP.GE.U32.AND P2, PT, R3.reuse, 0x5, PT ;  /* 0x000000050300780c */ /* 0x040fe20003f46070 */
[----:B------:R-:W-:Y:S01]  /*cc30*/  BSSY B1, `(.L_x_301) ;  /* 0x000006a000017945 */ /* 0x000fe20003800000 */
[----:B------:R-:W-:Y:S01]  /*cc40*/  IMAD.MOV.U32 R11, RZ, RZ, -0x1 ;  /* 0xffffffffff0b7424 */ /* 0x000fe200078e00ff */
[----:B------:R-:W-:Y:S01]  /*cc50*/  ISETP.GT.U32.AND P0, PT, R12, 0x4, PT ;  /* 0x000000040c00780c */ /* 0x000fe20003f04070 */
[----:B------:R-:W-:Y:S01]  /*cc60*/  IMAD.MOV.U32 R20, RZ, RZ, -0x1 ;  /* 0xffffffffff147424 */ /* 0x000fe200078e00ff */
[----:B------:R-:W-:Y:S01]  /*cc70*/  PRMT R10, RZ, 0x7610, R10 ;  /* 0x00007610ff0a7816 */ /* 0x000fe2000000000a */
[----:B------:R-:W-:Y:S01]  /*cc80*/  IMAD.MOV.U32 R13, RZ, RZ, -0x1 ;  /* 0xffffffffff0d7424 */ /* 0x000fe200078e00ff */
[----:B------:R-:W-:-:S03]  /*cc90*/  ISETP.LT.U32.AND P0, PT, R3, 0x5, P0 ;  /* 0x000000050300780c */ /* 0x000fc60000701070 */
[----:B------:R-:W0:Y:S01]  /*cca0*/  @P1 S2R R5, SR_CgaCtaId ;  /* 0x0000000000051919 */ /* 0x000e220000008800 */
[----:B------:R-:W-:-:S04]  /*ccb0*/  @P1 MOV R4, 0x400 ;  /* 0x0000040000041802 */ /* 0x000fc80000000f00 */
[----:B0-----:R-:W-:Y:S01]  /*ccc0*/  @P1 LEA R6, R5, R4, 0x18 ;  /* 0x0000000405061211 */ /* 0x001fe200078ec0ff */
[----:B------:R-:W-:-:S03]  /*ccd0*/  IMAD.WIDE.U32 R4, R12, -0x33333333, RZ ;  /* 0xcccccccd0c047825 */ /* 0x000fc600078e00ff */
[----:B------:R0:W-:Y:S01]  /*cce0*/  @P1 SYNCS.ARRIVE.TRANS64.A1T0 RZ, [R6+URZ+0x68], RZ ;  /* 0x000068ff06ff19a7 */ /* 0x0001e2000810003f */
[----:B------:R-:W-:Y:S02]  /*ccf0*/  IADD3 R16, P1, R16, UR6, RZ ;  /* 0x0000000610107c10 */ /* 0x000fe4000ff3e0ff */
[----:B------:R-:W-:Y:S02]  /*cd00*/  SHF.R.U32.HI R7, RZ, 0x2, R5 ;  /* 0x00000002ff077819 */ /* 0x000fe40000011605 */
[----:B------:R-:W-:Y:S02]  /*cd10*/  SEL R5, RZ, 0x1, !P0 ;  /* 0x00000001ff057807 */ /* 0x000fe40004000000 */
[----:B------:R-:W-:Y:S01]  /*cd20*/  IADD3.X R17, R17, UR39, RZ, P1, !PT ;  /* 0x0000002711117c10 */ /* 0x000fe20008ffe4ff */
[----:B------:R-:W-:Y:S01]  /*cd30*/  IMAD R12, R7, -0x5, R12 ;  /* 0xfffffffb070c7824 */ /* 0x000fe200078e020c */
[----:B------:R-:W-:Y:S02]  /*cd40*/  ISETP.GE.U32.AND P0, PT, R16, UR8, PT ;  /* 0x0000000810007c0c */ /* 0x000fe4000bf06070 */
[----:B------:R-:W-:-:S02]  /*cd50*/  LOP3.LUT R0, R0, R5, RZ, 0x3c, !PT ;  /* 0x0000000500007212 */ /* 0x000fc400078e3cff */
[----:B------:R-:W-:Y:S02]  /*cd60*/  ISETP.GE.U32.AND.EX P0, PT, R17, UR9, PT, P0 ;  /* 0x0000000911007c0c */ /* 0x000fe4000bf06100 */
[----:B------:R-:W-:Y:S02]  /*cd70*/  @P2 LOP3.LUT R0, R0, 0x1, R7, 0x78, !PT ;  /* 0x0000000100002812 */ /* 0x000fe400078e7807 */
[----:B------:R-:W-:-:S09]  /*cd80*/  PRMT R4, RZ, 0x7610, R4 ;  /* 0x00007610ff047816 */ /* 0x000fd20000000004 */
[----:B0-----:R-:W-:Y:S05]  /*cd90*/  @P0 BRA `(.L_x_302) ;  /* 0x00000004004c0947 */ /* 0x001fea0003800000 */
[----:B------:R-:W0:Y:S01]  /*cda0*/  S2R R14, SR_CTAID.X ;  /* 0x00000000000e7919 */ /* 0x000e220000002500 */
[----:B------:R-:W-:Y:S01]  /*cdb0*/  ULDC.64 UR8, c[0x0][0x628] ;  /* 0x00018a0000087ab9 */ /* 0x000fe20000000a00 */
[----:B------:R-:W1:Y:S01]  /*cdc0*/  LDC R15, c[0x0][0x144] ;  /* 0x00005100ff0f7b82 */ /* 0x000e620000000800 */
[----:B------:R-:W-:Y:S01]  /*cdd0*/  ISETP.NE.U32.AND P0, PT, RZ, UR8, PT ;  /* 0x00000008ff007c0c */ /* 0x000fe2000bf05070 */
[----:B------:R-:W2:Y:S01]  /*cde0*/  S2R R11, SR_CTAID.Y ;  /* 0x00000000000b7919 */ /* 0x000ea20000002600 */
[----:B------:R-:W-:Y:S01]  /*cdf0*/  ULDC UR10, c[0x0][0x150] ;  /* 0x00005400000a7ab9 */ /* 0x000fe20000000800 */
[----:B------:R-:W-:Y:S01]  /*ce00*/  ULDC UR11, c[0x0][0x630] ;  /* 0x00018c00000b7ab9 */ /* 0x000fe20000000800 */
[----:B------:R-:W-:Y:S01]  /*ce10*/  ISETP.NE.AND.EX P0, PT, RZ, UR9, PT, P0 ;  /* 0x00000009ff007c0c */ /* 0x000fe2000bf05300 */
[----:B------:R-:W-:Y:S01]  /*ce20*/  IMAD.MOV.U32 R4, RZ, RZ, R16 ;  /* 0x000000ffff047224 */ /* 0x000fe200078e0010 */
[----:B0-----:R-:W-:-:S05]  /*ce30*/  I2FP.F32.U32 R5, R14 ;  /* 0x0000000e00057245 */ /* 0x001fca0000201000 */
[----:B------:R-:W-:Y:S01]  /*ce40*/  FMUL R20, R5, UR10 ;  /* 0x0000000a05147c20 */ /* 0x000fe20008400000 */
[----:B------:R-:W-:-:S05]  /*ce50*/  IMAD.MOV.U32 R5, RZ, RZ, R17 ;  /* 0x000000ffff057224 */ /* 0x000fca00078e0011 */
[----:B--2---:R-:W-:Y:S05]  /*ce60*/  @!P0 BRA `(.L_x_303) ;  /* 0x0000000000288947 */ /* 0x004fea0003800000 */
[----:B------:R-:W-:Y:S02]  /*ce70*/  ULDC UR10, c[0x0][0x634] ;  /* 0x00018d00000a7ab9 */ /* 0x000fe40000000800 */
[----:B------:R-:W-:-:S05]  /*ce80*/  IADD3 R5, P0, R16, UR10, RZ ;  /* 0x0000000a10057c10 */ /* 0x000fca000ff1e0ff */
[----:B------:R-:W-:-:S04]  /*ce90*/  IMAD.X R13, RZ, RZ, R17, P0 ;  /* 0x000000ffff0d7224 */ /* 0x000fc800000e0611 */
[----:B------:R-:W-:-:S04]  /*cea0*/  IMAD.WIDE.U32 R6, R13, UR8, RZ ;  /* 0x000000080d067c25 */ /* 0x000fc8000f8e00ff */
[----:B------:R-:W-:-:S04]  /*ceb0*/  IMAD.WIDE.U32 R6, P0, R5, UR9, R6 ;  /* 0x0000000905067c25 */ /* 0x000fc8000f800006 */
[----:B------:R-:W-:-:S04]  /*cec0*/  IMAD.WIDE.U32 R4, R5, UR8, RZ ;  /* 0x0000000805047c25 */ /* 0x000fc8000f8e00ff */
[----:B------:R-:W-:Y:S01]  /*ced0*/  IMAD.MOV.U32 R4, RZ, RZ, R7 ;  /* 0x000000ffff047224 */ /* 0x000fe200078e0007 */
[----:B------:R-:W-:Y:S01]  /*cee0*/  IADD3 RZ, P1, R5, R6, RZ ;  /* 0x0000000605ff7210 */ /* 0x000fe20007f3e0ff */
[----:B------:R-:W-:-:S04]  /*cef0*/  IMAD.X R5, RZ, RZ, RZ, P0 ;  /* 0x000000ffff057224 */ /* 0x000fc800000e06ff */
[----:B------:R-:W-:-:S08]  /*cf00*/  IMAD.WIDE.U32.X R4, R13, UR9, R4, P1 ;  /* 0x000000090d047c25 */ /* 0x000fd000088e0404 */
.L_x_303:
[--C-:B------:R-:W-:Y:S01]  /*cf10*/  SHF.R.U64 R13, R4, UR11, R5.reuse ;  /* 0x0000000b040d7c19 */ /* 0x100fe20008001205 */
[----:B------:R-:W0:Y:S01]  /*cf20*/  F2I.U32.TRUNC.NTZ R20, R20 ;  /* 0x0000001400147305 */ /* 0x000e22000020f000 */
[----:B------:R-:W-:Y:S01]  /*cf30*/  SHF.R.U32.HI R4, RZ, UR11, R5 ;  /* 0x0000000bff047c19 */ /* 0x000fe20008011605 */
[----:B------:R-:W-:Y:S01]  /*cf40*/  ULDC.64 UR8, c[0x0][0x620] ;  /* 0x0001880000087ab9 */ /* 0x000fe20000000a00 */
[----:B------:R-:W-:Y:S01]  /*cf50*/  IADD3 R7, P0, RZ, -R13, RZ ;  /* 0x8000000dff077210 */ /* 0x000fe20007f1e0ff */
[----:B------:R-:W-:Y:S01]  /*cf60*/  ULDC.64 UR10, c[0x0][0x640] ;  /* 0x00019000000a7ab9 */ /* 0x000fe20000000a00 */
[----:B------:R-:W2:Y:S03]  /*cf70*/  LDC R22, c[0x0][0x148] ;  /* 0x00005200ff167b82 */ /* 0x000ea60000000800 */
[----:B------:R-:W-:Y:S01]  /*cf80*/  IMAD.X R4, RZ, RZ, ~R4, P0 ;  /* 0x000000ffff047224 */ /* 0x000fe200000e0e04 */
[----:B------:R-:W-:-:S03]  /*cf90*/  ISETP.NE.U32.AND P0, PT, RZ, UR10, PT ;  /* 0x0000000aff007c0c */ /* 0x000fc6000bf05070 */
[----:B------:R-:W-:Y:S01]  /*cfa0*/  IMAD R6, R4, UR8, RZ ;  /* 0x0000000804067c24 */ /* 0x000fe2000f8e02ff */
[----:B------:R-:W-:Y:S01]  /*cfb0*/  ISETP.NE.AND.EX P0, PT, RZ, UR11, PT, P0 ;  /* 0x0000000bff007c0c */ /* 0x000fe2000bf05300 */
[----:B------:R-:W-:Y:S01]  /*cfc0*/  IMAD.WIDE.U32 R4, R7, UR8, R16 ;  /* 0x0000000807047c25 */ /* 0x000fe2000f8e0010 */
[----:B------:R-:W-:-:S03]  /*cfd0*/  ULDC UR8, c[0x0][0x618] ;  /* 0x0001860000087ab9 */ /* 0x000fc60000000800 */
[----:B------:R-:W-:Y:S01]  /*cfe0*/  IMAD R7, R7, UR9, R6 ;  /* 0x0000000907077c24 */ /* 0x000fe2000f8e0206 */
[----:B------:R-:W-:Y:S01]  /*cff0*/  ULDC UR9, c[0x0][0x154] ;  /* 0x0000550000097ab9 */ /* 0x000fe20000000800 */
[----:B0-----:R-:W-:Y:S02]  /*d000*/  IMAD.MOV R6, RZ, RZ, -R20 ;  /* 0x000000ffff067224 */ /* 0x001fe400078e0a14 */
[----:B------:R-:W-:Y:S02]  /*d010*/  IMAD.IADD R5, R5, 0x1, R7 ;  /* 0x0000000105057824 */ /* 0x000fe400078e0207 */
[----:B-1----:R-:W-:Y:S01]  /*d020*/  IMAD R14, R15, R6, R14 ;  /* 0x000000060f0e7224 */ /* 0x002fe200078e020e */
[----:B------:R-:W-:Y:S02]  /*d030*/  I2FP.F32.U32 R6, R11 ;  /* 0x0000000b00067245 */ /* 0x000fe40000201000 */
[--C-:B------:R-:W-:Y:S02]  /*d040*/  SHF.R.U64 R15, R4, UR8, R5.reuse ;  /* 0x00000008040f7c19 */ /* 0x100fe40008001205 */
[----:B------:R-:W-:Y:S01]  /*d050*/  SHF.R.U32.HI R4, RZ, UR8, R5 ;  /* 0x00000008ff047c19 */ /* 0x000fe20008011605 */
[----:B------:R-:W-:Y:S01]  /*d060*/  FMUL R6, R6, UR9 ;  /* 0x0000000906067c20 */ /* 0x000fe20008400000 */
[----:B------:R-:W-:-:S02]  /*d070*/  ULDC UR8, c[0x0][0x608] ;  /* 0x0001820000087ab9 */ /* 0x000fc40000000800 */
[--C-:B------:R-:W-:Y:S01]  /*d080*/  SHF.R.U64 R21, R15, UR8, R4.reuse ;  /* 0x000000080f157c19 */ /* 0x100fe20008001204 */
[----:B------:R0:W1:Y:S01]  /*d090*/  F2I.U32.TRUNC.NTZ R24, R6 ;  /* 0x0000000600187305 */ /* 0x000062000020f000 */
[----:B------:R-:W-:Y:S01]  /*d0a0*/  SHF.R.U32.HI R4, RZ, UR8, R4 ;  /* 0x00000008ff047c19 */ /* 0x000fe20008011604 */
[----:B------:R-:W-:-:S03]  /*d0b0*/  ULDC UR8, c[0x0][0x658] ;  /* 0x0001960000087ab9 */ /* 0x000fc60000000800 */
[--C-:B------:R-:W-:Y:S02]  /*d0c0*/  SHF.R.U64 R20, R21, UR8, R4.reuse ;  /* 0x0000000815147c19 */ /* 0x100fe40008001204 */
[----:B------:R-:W-:-:S03]  /*d0d0*/  SHF.R.U32.HI R23, RZ, UR8, R4 ;  /* 0x00000008ff177c19 */ /* 0x000fc60008011604 */
[----:B------:R-:W-:Y:S02]  /*d0e0*/  IMAD.MOV.U32 R4, RZ, RZ, R20 ;  /* 0x000000ffff047224 */ /* 0x000fe400078e0014 */
[----:B------:R-:W-:Y:S01]  /*d0f0*/  IMAD.MOV.U32 R5, RZ, RZ, R23 ;  /* 0x000000ffff057224 */ /* 0x000fe200078e0017 */
[----:B0-----:R-:W-:Y:S06]  /*d100*/  @!P0 BRA `(.L_x_304) ;  /* 0x0000000000288947 */ /* 0x001fec0003800000 */
        /* <DEDUP_REMOVED lines=10> */
.L_x_304:
[----:B------:R-:W-:Y:S01]  /*d1b0*/  ISETP.NE.AND P0, PT, R2, 0x1, PT ;  /* 0x000000010200780c */ /* 0x000fe20003f05270 */
[----:B------:R-:W-:Y:S01]  /*d1c0*/  ULDC UR8, c[0x0][0x648] ;  /* 0x0001920000087ab9 */ /* 0x000fe20000000800 */
[----:B-1----:R-:W-:Y:S01]  /*d1d0*/  IMAD.MOV R24, RZ, RZ, -R24 ;  /* 0x000000ffff187224 */ /* 0x002fe200078e0a18 */
[----:B------:R-:W-:Y:S01]  /*d1e0*/  SHF.R.U64 R4, R4, UR8, R5 ;  /* 0x0000000804047c19 */ /* 0x000fe20008001205 */
[----:B------:R-:W-:Y:S01]  /*d1f0*/  ULDC UR8, c[0x0][0x638] ;  /* 0x00018e0000087ab9 */ /* 0x000fe20000000800 */
[----:B------:R-:W-:Y:S01]  /*d200*/  LOP3.LUT R21, R21, UR37, RZ, 0xc0, !PT ;  /* 0x0000002515157c12 */ /* 0x000fe2000f8ec0ff */
[----:B------:R-:W-:Y:S02]  /*d210*/  ULDC UR9, c[0x0][0x610] ;  /* 0x0001840000097ab9 */ /* 0x000fe40000000800 */
[----:B------:R-:W-:Y:S02]  /*d220*/  IMAD.MOV R5, RZ, RZ, -R4 ;  /* 0x000000ffff057224 */ /* 0x000fe400078e0a04 */
[----:B------:R-:W-:-:S02]  /*d230*/  IMAD R21, R4, UR13, R21 ;  /* 0x0000000d04157c24 */ /* 0x000fc4000f8e0215 */
[----:B------:R-:W-:Y:S01]  /*d240*/  IMAD R20, R5, UR8, R20 ;  /* 0x0000000805147c24 */ /* 0x000fe2000f8e0214 */
[----:B------:R-:W-:Y:S01]  /*d250*/  ULDC UR8, c[0x0][0x600] ;  /* 0x0001800000087ab9 */ /* 0x000fe20000000800 */
[----:B--2---:R-:W-:Y:S01]  /*d260*/  @P0 IMAD R14, R22, R24, R11 ;  /* 0x00000018160e0224 */ /* 0x004fe200078e020b */
[----:B------:R-:W-:Y:S01]  /*d270*/  LOP3.LUT R11, R15, UR5, RZ, 0xc0, !PT ;  /* 0x000000050f0b7c12 */ /* 0x000fe2000f8ec0ff */
[----:B------:R-:W-:Y:S02]  /*d280*/  IMAD.MOV.U32 R4, RZ, RZ, 0x1 ;  /* 0x00000001ff047424 */ /* 0x000fe400078e00ff */
[----:B------:R-:W-:Y:S02]  /*d290*/  IMAD R14, R21, UR9, R14 ;  /* 0x00000009150e7c24 */ /* 0x000fe4000f8e020e */
[----:B------:R-:W-:-:S05]  /*d2a0*/  IMAD R11, R20, UR8, R11 ;  /* 0x00000008140b7c24 */ /* 0x000fca000f8e020b */
[----:B------:R-:W-:Y:S02]  /*d2b0*/  SEL R20, R11, R14, !P0 ;  /* 0x0000000e0b147207 */ /* 0x000fe40004000000 */
[----:B------:R-:W-:-:S07]  /*d2c0*/  SEL R11, R14, R11, !P0 ;  /* 0x0000000b0e0b7207 */ /* 0x000fce0004000000 */
.L_x_302:
[----:B------:R-:W-:Y:S05]  /*d2d0*/  BSYNC B1 ;  /* 0x0000000000017941 */ /* 0x000fea0003800000 */
.L_x_301:
[----:B------:R-:W-:-:S13]  /*d2e0*/  LOP3.LUT P0, RZ, R4, 0xff, RZ, 0xc0, !PT ;  /* 0x000000ff04ff7812 */ /* 0x000fda000780c0ff */
[----:B------:R-:W-:Y:S05]  /*d2f0*/  @P0 BRA `(.L_x_305) ;  /* 0xfffffff000b00947 */ /* 0x000fea000383ffff */
[----:B------:R-:W-:Y:S05]  /*d300*/  BSYNC B0 ;  /* 0x0000000000007941 */ /* 0x000fea0003800000 */
.L_x_294:
[----:B------:R-:W-:-:S03]  /*d310*/  UMOV UR8, 0xffffffff ;  /* 0xffffffff00087882 */ /* 0x000fc60000000000 */
[----:B------:R-:W-:Y:S05]  /*d320*/  BRA.DIV UR8, `(.L_x_306) ;  /* 0x0000000608387947 */ /* 0x000fea000b800000 */
[----:B------:R-:W-:-:S13]  /*d330*/  ELECT P6, URZ, PT ;  /* 0x00000000003f782f */ /* 0x000fda00038c0000 */
.L_x_321:
[----:B------:R-:W-:Y:S04]  /*d340*/  BSSY B0, `(.L_x_307) ;  /* 0x0000034000007945 */ /* 0x000fe80003800000 */
[----:B------:R-:W-:Y:S05]  /*d350*/  @!P6 BRA `(.L_x_308) ;  /* 0x0000000000c8e947 */ /* 0x000fea0003800000 */
[----:B------:R-:W-:-:S04]  /*d360*/  LOP3.LUT R19, R19, 0x2, RZ, 0xfc, !PT ;  /* 0x0000000213137812 */ /* 0x000fc800078efcff */
[----:B------:R-:W-:-:S13]  /*d370*/  ISETP.NE.AND P0, PT, R19, 0x3, PT ;  /* 0x000000031300780c */ /* 0x000fda0003f05270 */
[----:B------:R-:W-:Y:S05]  /*d380*/  @!P0 BRA `(.L_x_309) ;  /* 0x0000000000048947 */ /* 0x000fea0003800000 */
[----:B------:R-:W-:Y:S01]  /*d390*/  BPT.TRAP 0x1 ;  /* 0x000000040000795c */ /* 0x000fe20000300000 */
.L_x_309:
[----:B------:R-:W0:Y:S01]  /*d3a0*/  S2R R3, SR_CgaCtaId ;  /* 0x0000000000037919 */ /* 0x000e220000008800 */
[----:B------:R-:W-:-:S04]  /*d3b0*/  MOV R2, 0x400 ;  /* 0x0000040000027802 */ /* 0x000fc80000000f00 */
[----:B0-----:R-:W-:Y:S02]  /*d3c0*/  LEA R3, R3, R2, 0x18 ;  /* 0x0000000203037211 */ /* 0x001fe400078ec0ff */
[----:B------:R-:W-:-:S03]  /*d3d0*/  SHF.L.U32 R2, R0, 0x1f, RZ ;  /* 0x0000001f00027819 */ /* 0x000fc600000006ff */
[----:B------:R-:W-:-:S04]  /*d3e0*/  VIADD R3, R3, 0x28 ;  /* 0x0000002803037836 */ /* 0x000fc80000000000 */
[C---:B------:R-:W-:Y:S02]  /*d3f0*/  IMAD R7, R12.reuse, 0x8, R3 ;  /* 0x000000080c077824 */ /* 0x040fe400078e0203 */
[----:B------:R-:W-:Y:S02]  /*d400*/  VIADD R12, R12, 0x1 ;  /* 0x000000010c0c7836 */ /* 0x000fe40000000000 */
[----:B------:R-:W0:Y:S03]  /*d410*/  SYNCS.PHASECHK.TRANS64.TRYWAIT P0, [R7+URZ], R2 ;  /* 0x00000002070075a7 */ /* 0x000e26000800017f */
[----:B------:R-:W-:-:S04]  /*d420*/  ISETP.NE.AND P1, PT, R12, 0x5, PT ;  /* 0x000000050c00780c */ /* 0x000fc80003f25270 */
[----:B------:R-:W-:Y:S02]  /*d430*/  SEL R5, RZ, 0x1, P1 ;  /* 0x00000001ff057807 */ /* 0x000fe40000800000 */
[----:B------:R-:W-:Y:S02]  /*d440*/  SEL R12, R12, RZ, P1 ;  /* 0x000000ff0c0c7207 */ /* 0x000fe40000800000 */
[----:B------:R-:W-:-:S03]  /*d450*/  LOP3.LUT R5, R0, R5, RZ, 0x3c, !PT ;  /* 0x0000000500057212 */ /* 0x000fc600078e3cff */
[----:B------:R-:W-:Y:S01]  /*d460*/  IMAD R9, R12, 0x8, R3 ;  /* 0x000000080c097824 */ /* 0x000fe200078e0203 */
[----:B------:R-:W-:Y:S01]  /*d470*/  SHF.L.U32 R4, R5, 0x1f, RZ ;  /* 0x0000001f05047819 */ /* 0x000fe200000006ff */
[----:B0-----:R-:W-:Y:S06]  /*d480*/  @!P0 BRA `(.L_x_310) ;  /* 0x0000000400008947 */ /* 0x001fec0003800000 */
.L_x_322:
[----:B------:R-:W1:Y:S01]  /*d490*/  SYNCS.PHASECHK.TRANS64.TRYWAIT P0, [R9+URZ], R4 ;  /* 0x00000004090075a7 */ /* 0x000e62000800017f */
[----:B------:R-:W-:-:S05]  /*d4a0*/  VIADD R0, R12, 0x1 ;  /* 0x000000010c007836 */ /* 0x000fca0000000000 */
[----:B------:R-:W-:-:S04]  /*d4b0*/  ISETP.NE.AND P1, PT, R0, 0x5, PT ;  /* 0x000000050000780c */ /* 0x000fc80003f25270 */
[----:B0-----:R-:W-:Y:S02]  /*d4c0*/  SEL R2, RZ, 0x1, P1 ;  /* 0x00000001ff027807 */ /* 0x001fe40000800000 */
[----:B------:R-:W-:Y:S02]  /*d4d0*/  SEL R0, R0, RZ, P1 ;  /* 0x000000ff00007207 */ /* 0x000fe40000800000 */
[----:B------:R-:W-:-:S03]  /*d4e0*/  LOP3.LUT R7, R5, R2, RZ, 0x3c, !PT ;  /* 0x0000000205077212 */ /* 0x000fc600078e3cff */
[----:B------:R-:W-:Y:S01]  /*d4f0*/  IMAD R6, R0, 0x8, R3 ;  /* 0x0000000800067824 */ /* 0x000fe200078e0203 */
[----:B------:R-:W-:Y:S01]  /*d500*/  SHF.L.U32 R5, R7, 0x1f, RZ ;  /* 0x0000001f07057819 */ /* 0x000fe200000006ff */
[----:B-1----:R-:W-:Y:S06]  /*d510*/  @!P0 BRA `(.L_x_311) ;  /* 0x0000000000f08947 */ /* 0x002fec0003800000 */
.L_x_323:
[----:B------:R-:W1:Y:S01]  /*d520*/  SYNCS.PHASECHK.TRANS64.TRYWAIT P0, [R6+URZ], R5 ;  /* 0x00000005060075a7 */ /* 0x000e62000800017f */
[----:B------:R-:W-:-:S05]  /*d530*/  VIADD R0, R0, 0x1 ;  /* 0x0000000100007836 */ /* 0x000fca0000000000 */
[----:B------:R-:W-:-:S04]  /*d540*/  ISETP.NE.AND P1, PT, R0, 0x5, PT ;  /* 0x000000050000780c */ /* 0x000fc80003f25270 */
[----:B------:R-:W-:Y:S02]  /*d550*/  SEL R2, RZ, 0x1, P1 ;  /* 0x00000001ff027807 */ /* 0x000fe40000800000 */
[----:B------:R-:W-:Y:S02]  /*d560*/  SEL R0, R0, RZ, P1 ;  /* 0x000000ff00007207 */ /* 0x000fe40000800000 */
[----:B------:R-:W-:-:S03]  /*d570*/  LOP3.LUT R7, R7, R2, RZ, 0x3c, !PT ;  /* 0x0000000207077212 */ /* 0x000fc600078e3cff */
[----:B0-----:R-:W-:Y:S01]  /*d580*/  IMAD R9, R0, 0x8, R3 ;  /* 0x0000000800097824 */ /* 0x001fe200078e0203 */
[----:B------:R-:W-:Y:S01]  /*d590*/  SHF.L.U32 R4, R7, 0x1f, RZ ;  /* 0x0000001f07047819 */ /* 0x000fe200000006ff */
[----:B-1----:R-:W-:Y:S06]  /*d5a0*/  @!P0 BRA `(.L_x_312) ;  /* 0x0000000000e08947 */ /* 0x002fec0003800000 */
.L_x_324:
[----:B------:R-:W1:Y:S01]  /*d5b0*/  SYNCS.PHASECHK.TRANS64.TRYWAIT P0, [R9+URZ], R4 ;  /* 0x00000004090075a7 */ /* 0x000e62000800017f */
[----:B------:R-:W-:-:S05]  /*d5c0*/  VIADD R0, R0, 0x1 ;  /* 0x0000000100007836 */ /* 0x000fca0000000000 */
[----:B------:R-:W-:-:S04]  /*d5d0*/  ISETP.NE.AND P1, PT, R0, 0x5, PT ;  /* 0x000000050000780c */ /* 0x000fc80003f25270 */
[----:B------:R-:W-:Y:S02]  /*d5e0*/  SEL R2, RZ, 0x1, P1 ;  /* 0x00000001ff027807 */ /* 0x000fe40000800000 */
[----:B------:R-:W-:Y:S02]  /*d5f0*/  SEL R0, R0, RZ, P1 ;  /* 0x000000ff00007207 */ /* 0x000fe40000800000 */
[----:B------:R-:W-:Y:S01]  /*d600*/  LOP3.LUT R2, R7, R2, RZ, 0x3c, !PT ;  /* 0x0000000207027212 */ /* 0x000fe200078e3cff */
[----:B-1----:R-:W-:Y:S06]  /*d610*/  @!P0 BRA `(.L_x_313) ;  /* 0x0000000000d88947 */ /* 0x002fec0003800000 */
.L_x_325:
[----:B------:R-:W-:Y:S01]  /*d620*/  IMAD R3, R0, 0x8, R3 ;  /* 0x0000000800037824 */ /* 0x000fe200078e0203 */
[----:B------:R-:W-:-:S07]  /*d630*/  SHF.L.U32 R0, R2, 0x1f, RZ ;  /* 0x0000001f02007819 */ /* 0x000fce00000006ff */
.L_x_314:
[----:B--2---:R2:W3:Y:S02]  /*d640*/  SYNCS.PHASECHK.TRANS64.TRYWAIT P0, [R3+URZ], R0 ;  /* 0x00000000030075a7 */ /* 0x0044e4000800017f */
[----:B---3--:R-:W-:Y:S05]  /*d650*/  @!P0 NANOSLEEP.SYNCS 0x989680 ;  /* 0x009896800000895d */ /* 0x008fea0003900000 */
[----:B------:R-:W3:Y:S02]  /*d660*/  @!P0 SYNCS.PHASECHK.TRANS64 P0, [R3+URZ], R0 ;  /* 0x00000000030085a7 */ /* 0x000ee4000800007f */
[----:B---3--:R-:W-:Y:S05]  /*d670*/  @!P0 BRA `(.L_x_314) ;  /* 0xfffffffc00f08947 */ /* 0x008fea000383ffff */
.L_x_308:
[----:B------:R-:W-:Y:S05]  /*d680*/  BSYNC B0 ;  /* 0x0000000000007941 */ /* 0x000fea0003800000 */
.L_x_307:
[----:B------:R-:W-:Y:S05]  /*d690*/  EXIT ;  /* 0x000000000000794d */ /* 0x000fea0003800000 */
.L_x_21:
[----:B----4-:R4:W0:Y:S02]  /*d6a0*/  SYNCS.PHASECHK.TRANS64.TRYWAIT P1, [R3+URZ], R0 ;  /* 0x00000000030075a7 */ /* 0x010824000802017f */
[----:B0-----:R-:W-:Y:S05]  /*d6b0*/  @!P1 NANOSLEEP.SYNCS 0x989680 ;  /* 0x009896800000995d */ /* 0x001fea0003900000 */
[----:B------:R-:W0:Y:S02]  /*d6c0*/  @!P1 SYNCS.PHASECHK.TRANS64 P1, [R3+URZ], R0 ;  /* 0x00000000030095a7 */ /* 0x000e24000802007f */
[----:B0-----:R-:W-:Y:S05]  /*d6d0*/  @!P1 BRA `(.L_x_21) ;  /* 0xfffffffc00f09947 */ /* 0x001fea000383ffff */
[----:B------:R-:W-:Y:S05]  /*d6e0*/  BRA `(.L_x_20) ;  /* 0xffffff3c00947947 */ /* 0x000fea000383ffff */
.L_x_26:
[----:B-1----:R1:W3:Y:S02]  /*d6f0*/  SYNCS.PHASECHK.TRANS64.TRYWAIT P1, [R5+URZ], R4 ;  /* 0x00000004050075a7 */ /* 0x0022e4000802017f */
[----:B---3--:R-:W-:Y:S05]  /*d700*/  @!P1 NANOSLEEP.SYNCS 0x989680 ;  /* 0x009896800000995d */ /* 0x008fea0003900000 */
[----:B------:R-:W3:Y:S02]  /*d710*/  @!P1 SYNCS.PHASECHK.TRANS64 P1, [R5+URZ], R4 ;  /* 0x00000004050095a7 */ /* 0x000ee4000802007f */
[----:B---3--:R-:W-:Y:S05]  /*d720*/  @!P1 BRA `(.L_x_26) ;  /* 0xfffffffc00f09947 */ /* 0x008fea000383ffff */
[----:B------:R-:W-:Y:S05]  /*d730*/  BRA `(.L_x_25) ;  /* 0xffffff4c00187947 */ /* 0x000fea000383ffff */
.L_x_295:
[----:B------:R-:W-:Y:S01]  /*d740*/  BSSY B1, `(.L_x_315) ;  /* 0x0000006000017945 */ /* 0x000fe20003800000 */
[----:B------:R-:W-:-:S07]  /*d750*/  IMAD.MOV.U32 R15, RZ, RZ, -0x1 ;  /* 0xffffffffff0f7424 */ /* 0x000fce00078e00ff */
[----:B------:R-:W-:Y:S05]  /*d760*/  WARPSYNC.COLLECTIVE R15, `(.L_x_316) ;  /* 0x000000000f0c7348 */ /* 0x000fea0003c00000 */
[----:B------:R-:W-:Y:S02]  /*d770*/  ELECT P6, UR62, PT ;  /* 0x00000000003e782f */ /* 0x000fe400038c0000 */
[----:B------:R-:W-:Y:S01]  /*d780*/  MOV R14, UR62 ;  /* 0x0000003e000e7c02 */ /* 0x000fe20008000f00 */
[----:B------:R-:W-:Y:S10]  /*d790*/  ENDCOLLECTIVE ;  /* 0x000000000000791b */ /* 0x000ff40003800000 */
.L_x_316:
[----:B------:R-:W-:Y:S05]  /*d7a0*/  BSYNC B1 ;  /* 0x0000000000017941 */ /* 0x000fea0003800000 */
.L_x_315:
[----:B------:R-:W-:Y:S05]  /*d7b0*/  BRA `(.L_x_317) ;  /* 0xffffffec008c7947 */ /* 0x000fea000383ffff */
.L_x_298:
[----:B0-----:R0:W1:Y:S02]  /*d7c0*/  SYNCS.PHASECHK.TRANS64.TRYWAIT P0, [R14+URZ+0x28], R7 ;  /* 0x000028070e0075a7 */ /* 0x001064000800017f */
[----:B-1----:R-:W-:Y:S05]  /*d7d0*/  @!P0 NANOSLEEP.SYNCS 0x989680 ;  /* 0x009896800000895d */ /* 0x002fea0003900000 */
[----:B------:R-:W1:Y:S02]  /*d7e0*/  @!P0 SYNCS.PHASECHK.TRANS64 P0, [R14+URZ+0x28], R7 ;  /* 0x000028070e0085a7 */ /* 0x000e64000800007f */
[----:B-1----:R-:W-:Y:S05]  /*d7f0*/  @!P0 BRA `(.L_x_298) ;  /* 0xfffffffc00f08947 */ /* 0x002fea000383ffff */
[----:B------:R-:W-:Y:S05]  /*d800*/  BRA `(.L_x_318) ;  /* 0xffffffec00c87947 */ /* 0x000fea000383ffff */
.L_x_306:
[----:B------:R-:W-:Y:S01]  /*d810*/  BSSY B0, `(.L_x_319) ;  /* 0x0000006000007945 */ /* 0x000fe20003800000 */
[----:B------:R-:W-:-:S07]  /*d820*/  IMAD.MOV.U32 R15, RZ, RZ, -0x1 ;  /* 0xffffffffff0f7424 */ /* 0x000fce00078e00ff */
[----:B------:R-:W-:Y:S05]  /*d830*/  WARPSYNC.COLLECTIVE R15, `(.L_x_320) ;  /* 0x000000000f0c7348 */ /* 0x000fea0003c00000 */
[----:B------:R-:W-:Y:S02]  /*d840*/  ELECT P6, UR62, PT ;  /* 0x00000000003e782f */ /* 0x000fe400038c0000 */
[----:B------:R-:W-:Y:S01]  /*d850*/  MOV R14, UR62 ;  /* 0x0000003e000e7c02 */ /* 0x000fe20008000f00 */
[----:B------:R-:W-:Y:S10]  /*d860*/  ENDCOLLECTIVE ;  /* 0x000000000000791b */ /* 0x000ff40003800000 */
.L_x_320:
[----:B------:R-:W-:Y:S05]  /*d870*/  BSYNC B0 ;  /* 0x0000000000007941 */ /* 0x000fea0003800000 */
.L_x_319:
[----:B------:R-:W-:Y:S05]  /*d880*/  BRA `(.L_x_321) ;  /* 0xfffffff800ac7947 */ /* 0x000fea000383ffff */
.L_x_310:
[----:B0-----:R0:W1:Y:S02]  /*d890*/  SYNCS.PHASECHK.TRANS64.TRYWAIT P0, [R7+URZ], R2 ;  /* 0x00000002070075a7 */ /* 0x001064000800017f */
[----:B-1----:R-:W-:Y:S05]  /*d8a0*/  @!P0 NANOSLEEP.SYNCS 0x989680 ;  /* 0x009896800000895d */ /* 0x002fea0003900000 */
[----:B------:R-:W1:Y:S02]  /*d8b0*/  @!P0 SYNCS.PHASECHK.TRANS64 P0, [R7+URZ], R2 ;  /* 0x00000002070085a7 */ /* 0x000e64000800007f */
[----:B-1----:R-:W-:Y:S05]  /*d8c0*/  @!P0 BRA `(.L_x_310) ;  /* 0xfffffffc00f08947 */ /* 0x002fea000383ffff */
[----:B------:R-:W-:Y:S05]  /*d8d0*/  BRA `(.L_x_322) ;  /* 0xfffffff800ec7947 */ /* 0x000fea000383ffff */
.L_x_311:
[----:B0-----:R0:W1:Y:S02]  /*d8e0*/  SYNCS.PHASECHK.TRANS64.TRYWAIT P0, [R9+URZ], R4 ;  /* 0x00000004090075a7 */ /* 0x001064000800017f */
[----:B-1----:R-:W-:Y:S05]  /*d8f0*/  @!P0 NANOSLEEP.SYNCS 0x989680 ;  /* 0x009896800000895d */ /* 0x002fea0003900000 */
[----:B------:R-:W1:Y:S02]  /*d900*/  @!P0 SYNCS.PHASECHK.TRANS64 P0, [R9+URZ], R4 ;  /* 0x00000004090085a7 */ /* 0x000e64000800007f */
[----:B-1----:R-:W-:Y:S05]  /*d910*/  @!P0 BRA `(.L_x_311) ;  /* 0xfffffffc00f08947 */ /* 0x002fea000383ffff */
[----:B------:R-:W-:Y:S05]  /*d920*/  BRA `(.L_x_323) ;  /* 0xfffffff800fc7947 */ /* 0x000fea000383ffff */
.L_x_312:
[----:B0-----:R0:W1:Y:S02]  /*d930*/  SYNCS.PHASECHK.TRANS64.TRYWAIT P0, [R6+URZ], R5 ;  /* 0x00000005060075a7 */ /* 0x001064000800017f */
[----:B-1----:R-:W-:Y:S05]  /*d940*/  @!P0 NANOSLEEP.SYNCS 0x989680 ;  /* 0x009896800000895d */ /* 0x002fea0003900000 */
[----:B------:R-:W1:Y:S02]  /*d950*/  @!P0 SYNCS.PHASECHK.TRANS64 P0, [R6+URZ], R5 ;  /* 0x00000005060085a7 */ /* 0x000e64000800007f */
[----:B-1----:R-:W-:Y:S05]  /*d960*/  @!P0 BRA `(.L_x_312) ;  /* 0xfffffffc00f08947 */ /* 0x002fea000383ffff */
[----:B------:R-:W-:Y:S05]  /*d970*/  BRA `(.L_x_324) ;  /* 0xfffffffc000c7947 */ /* 0x000fea000383ffff */
.L_x_313:
[----:B-1----:R1:W2:Y:S02]  /*d980*/  SYNCS.PHASECHK.TRANS64.TRYWAIT P0, [R9+URZ], R4 ;  /* 0x00000004090075a7 */ /* 0x0022a4000800017f */
[----:B--2---:R-:W-:Y:S05]  /*d990*/  @!P0 NANOSLEEP.SYNCS 0x989680 ;  /* 0x009896800000895d */ /* 0x004fea0003900000 */
[----:B------:R-:W2:Y:S02]  /*d9a0*/  @!P0 SYNCS.PHASECHK.TRANS64 P0, [R9+URZ], R4 ;  /* 0x00000004090085a7 */ /* 0x000ea4000800007f */
[----:B--2---:R-:W-:Y:S05]  /*d9b0*/  @!P0 BRA `(.L_x_313) ;  /* 0xfffffffc00f08947 */ /* 0x004fea000383ffff */
[----:B------:R-:W-:Y:S05]  /*d9c0*/  BRA `(.L_x_325) ;  /* 0xfffffffc00147947 */ /* 0x000fea000383ffff */
.L_x_326:
[----:B------:R-:W-:-:S00]  /*d9d0*/  BRA `(.L_x_326) ;  /* 0xfffffffc00fc7947 */ /* 0x000fc0000383ffff */
[----:B------:R-:W-:-:S00]  /*d9e0*/  NOP ;  /* 0x0000000000007918 */ /* 0x000fc00000000000 */
        /* <DEDUP_REMOVED lines=9> */
.L_x_327:


//--------------------- .nv.global.init           --------------------------
	.section	.nv.global.init,"aw",@progbits
.nv.global.init:
	.type		$str$22,@object
	.size		$str$22,($str$23 - $str$22)
$str$22:
        /*0000*/ 	.byte	0x6b, 0x5f, 0x74, 0x69, 0x6c, 0x65, 0x5f, 0x63, 0x6f, 0x75, 0x6e, 0x74, 0x20, 0x3e, 0x3d, 0x20
        /*0010*/ 	.byte	0x31, 0x00
	.type		$str$23,@object
	.size		$str$23,(__unnamed_1 - $str$23)
$str$23:
        /*0012*/ 	.byte	0x2f, 0x74, 0x6d, 0x70, 0x2f, 0x63, 0x75, 0x74, 0x6c, 0x61, 0x73, 0x73, 0x5f, 0x73, 0x77, 0x65
        /*0022*/ 	.byte	0x65, 0x70, 0x5f, 0x73, 0x72, 0x63, 0x2f, 0x69, 0x6e, 0x63, 0x6c, 0x75, 0x64, 0x65, 0x2f, 0x63
        /*0032*/ 	.byte	0x75, 0x74, 0x6c, 0x61, 0x73, 0x73, 0x2f, 0x67, 0x65, 0x6d, 0x6d, 0x2f, 0x63, 0x6f, 0x6c, 0x6c
        /*0042*/ 	.byte	0x65, 0x63, 0x74, 0x69, 0x76, 0x65, 0x2f, 0x73, 0x6d, 0x39, 0x30, 0x5f, 0x6d, 0x6d, 0x61, 0x5f
        /*0052*/ 	.byte	0x74, 0x6d, 0x61, 0x5f, 0x67, 0x6d, 0x6d, 0x61, 0x5f, 0x73, 0x73, 0x5f, 0x77, 0x61, 0x72, 0x70
        /*0062*/ 	.byte	0x73, 0x70, 0x65, 0x63, 0x69, 0x61, 0x6c, 0x69, 0x7a, 0x65, 0x64, 0x2e, 0x68, 0x70, 0x70, 0x00
	.type		__unnamed_1,@object
	.size		__unnamed_1,(.L_0 - __unnamed_1)
__unnamed_1:
        /*0072*/ 	.byte	0x76, 0x6f, 0x69, 0x64, 0x20, 0x63, 0x75, 0x74, 0x6c, 0x61, 0x73, 0x73, 0x3a, 0x3a, 0x67, 0x65
        /* <DEDUP_REMOVED lines=178> */
        /*0ba2*/ 	.byte	0x74, 0x69, 0x74, 0x79, 0x5d, 0x00
.L_0:


//--------------------- .nv.shared._ZN7cutlass13device_kernelINS_4gemm6kernel13GemmUniversalIN4cute5tupleIJiiiiEEENS1_10collective13CollectiveMmaINS1_34MainloopSm90TmaGmmaWarpSpecializedILi5ENS5_IJNS4_1CILi2EEESB_NSA_ILi1EEEEEENS1_35KernelTmaWarpSpecializedCooperativeEEENS5_IJNSA_ILi256EEENSA_ILi128EEESH_EEENS_10tfloat32_tENS5_IJlSC_lEEESJ_SK_NS4_8TiledMMAINS4_8MMA_AtomIJNS4_4SM904GMMA30MMA_64x128x8_F32TF32TF32_SS_TNILNSO_7ScaleInE1ELSQ_1EEEEEENS4_6LayoutINS5_IJSB_SC_SC_EEENS5_IJSC_NSA_ILi0EEESV_EEEEENS5_IJNS4_10UnderscoreESY_SY_EEEEENS4_23SM90_TMA_LOAD_MULTICASTENS4_14ComposedLayoutINS4_7SwizzleILi3ELi4ELi3EEENS4_18smem_ptr_flag_bitsILi32EEENST_INS5_IJNSA_ILi8EEENSA_ILi32EEEEEENS5_IJS18_SC_EEEEEEEvNS4_8identityES11_S1C_vS1D_EENS_8epilogue10collective6detail29Sm90TmaWarpSpecializedAdapterINS1G_15DefaultEpilogueISJ_SK_SK_NS1F_6thread17LinearCombinationISJ_Li1EffLNS1K_9ScaleType4KindE0ELNS_15FloatRoundStyleE2ESJ_EENS1_15EpilogueDefaultEEEEEvvEEEEvNT_6ParamsE --------------------------
	.section	.nv.shared._ZN7cutlass13device_kernelINS_4gemm6kernel13GemmUniversalIN4cute5tupleIJiiiiEEENS1_10collective13CollectiveMmaINS1_34MainloopSm90TmaGmmaWarpSpecializedILi5ENS5_IJNS4_1CILi2EEESB_NSA_ILi1EEEEEENS1_35KernelTmaWarpSpecializedCooperativeEEENS5_IJNSA_ILi256EEENSA_ILi128EEESH_EEENS_10tfloat32_tENS5_IJlSC_lEEESJ_SK_NS4_8TiledMMAINS4_8MMA_AtomIJNS4_4SM904GMMA30MMA_64x128x8_F32TF32TF32_SS_TNILNSO_7ScaleInE1ELSQ_1EEEEEENS4_6LayoutINS5_IJSB_SC_SC_EEENS5_IJSC_NSA_ILi0EEESV_EEEEENS5_IJNS4_10UnderscoreESY_SY_EEEEENS4_23SM90_TMA_LOAD_MULTICASTENS4_14ComposedLayoutINS4_7SwizzleILi3ELi4ELi3EEENS4_18smem_ptr_flag_bitsILi32EEENST_INS5_IJNSA_ILi8EEENSA_ILi32EEEEEENS5_IJS18_SC_EEEEEEEvNS4_8identityES11_S1C_vS1D_EENS_8epilogue10collective6detail29Sm90TmaWarpSpecializedAdapterINS1G_15DefaultEpilogueISJ_SK_SK_NS1F_6thread17LinearCombinationISJ_Li1EffLNS1K_9ScaleType4KindE0ELNS_15FloatRoundStyleE2ESJ_EENS1_15EpilogueDefaultEEEEEvvEEEEvNT_6ParamsE,"aw",@nobits
	.sectionflags	@""
	.align	16
	.zero		1024


//--------------------- .nv.shared.reserved.0     --------------------------
	.section	.nv.shared.reserved.0,"aw",@nobits
	.weak		__nv_reservedSMEM_offset_0_alias
	.size		__nv_reservedSMEM_offset_0_alias, 0, 0
	.other		__nv_reservedSMEM_offset_0_alias,@"STO_CUDA_RESERVED_SHARED STV_DEFAULT"
__nv_reservedSMEM_offset_0_alias:
	.zero		0


//--------------------- .nv.global                --------------------------
	.section	.nv.global,"aw",@nobits
.nv.global:
	.type		_ZN39_INTERNAL_e3912dca_4_k_cu_3351e1fd_70534cute1_E,@object
	.size		_ZN39_INTERNAL_e3912dca_4_k_cu_3351e1fd_70534cute1_E,(_ZN39_INTERNAL_e3912dca_4_k_cu_3351e1fd_70534cuda3std3__45__cpo6cbeginE - _ZN39_INTERNAL_e3912dca_4_k_cu_3351e1fd_70534cute1_E)
_ZN39_INTERNAL_e3912dca_4_k_cu_3351e1fd_70534cute1_E:
	.zero		1
	.type		_ZN39_INTERNAL_e3912dca_4_k_cu_3351e1fd_70534cuda3std3__45__cpo6cbeginE,@object
	.size		_ZN39_INTERNAL_e3912dca_4_k_cu_3351e1fd_70534cuda3std3__45__cpo6cbeginE,(_ZN39_INTERNAL_e3912dca_4_k_cu_3351e1fd_70534cuda3std3__48in_placeE - _ZN39_INTERNAL_e3912dca_4_k_cu_3351e1fd_70534cuda3std3__45__cpo6cbeginE)
_ZN39_INTERNAL_e3912dca_4_k_cu_3351e1fd_70534cuda3std3__45__cpo6cbeginE:
	.zero		1
	.type		_ZN39_INTERNAL_e3912dca_4_k_cu_3351e1fd_70534cuda3std3__48in_placeE,@object
	.size		_ZN39_INTERNAL_e3912dca_4_k_cu_3351e1fd_70534cuda3std3__48in_placeE,(_ZN39_INTERNAL_e3912dca_4_k_cu_3351e1fd_70534cuda3std6ranges3__45__cpo9iter_moveE - _ZN39_INTERNAL_e3912dca_4_k_cu_3351e1fd_70534cuda3std3__48in_placeE)
_ZN39_INTERNAL_e3912dca_4_k_cu_3351e1fd_70534cuda3std3__48in_placeE:
	.zero		1
	.type		_ZN39_INTERNAL_e3912dca_4_k_cu_3351e1fd_70534cuda3std6ranges3__45__cpo9iter_moveE,@object
	.size		_ZN39_INTERNAL_e3912dca_4_k_cu_3351e1fd_70534cuda3std6ranges3__45__cpo9iter_moveE,(_ZN39_INTERNAL_e3912dca_4_k_cu_3351e1fd_70534cuda3std3__45__cpo5beginE - _ZN39_INTERNAL_e3912dca_4_k_cu_3351e1fd_70534cuda3std6ranges3__45__cpo9iter_moveE)
_ZN39_INTERNAL_e3912dca_4_k_cu_3351e1fd_70534cuda3std6ranges3__45__cpo9iter_moveE:
	.zero		1
	.type		_ZN39_INTERNAL_e3912dca_4_k_cu_3351e1fd_70534cuda3std3__45__cpo5beginE,@object
	.size		_ZN39_INTERNAL_e3912dca_4_k_cu_3351e1fd_70534cuda3std3__45__cpo5beginE,(_ZN39_INTERNAL_e3912dca_4_k_cu_3351e1fd_70534cuda3std3__441_GLOBAL__N__e3912dca_4_k_cu_3351e1fd_70536ignoreE - _ZN39_INTERNAL_e3912dca_4_k_cu_3351e1fd_70534cuda3std3__45__cpo5beginE)
_ZN39_INTERNAL_e3912dca_4_k_cu_3351e1fd_70534cuda3std3__45__cpo5beginE:
	.zero		1
	.type		_ZN39_INTERNAL_e3912dca_4_k_cu_3351e1fd_70534cuda3std3__441_GLOBAL__N__e3912dca_4_k_cu_3351e1fd_70536ignoreE,@object
	.size		_ZN39_INTERNAL_e3912dca_4_k_cu_3351e1fd_70534cuda3std3__441_GLOBAL__N__e3912dca_4_k_cu_3351e1fd_70536ignoreE,(_ZN39_INTERNAL_e3912dca_4_k_cu_3351e1fd_70534cute7productE - _ZN39_INTERNAL_e3912dca_4_k_cu_3351e1fd_70534cuda3std3__441_GLOBAL__N__e3912dca_4_k_cu_3351e1fd_70536ignoreE)
_ZN39_INTERNAL_e3912dca_4_k_cu_3351e1fd_70534cuda3std3__441_GLOBAL__N__e3912dca_4_k_cu_3351e1fd_70536ignoreE:
	.zero		1
	.type		_ZN39_INTERNAL_e3912dca_4_k_cu_3351e1fd_70534cute7productE,@object
	.size		_ZN39_INTERNAL_e3912dca_4_k_cu_3351e1fd_70534cute7productE,(_ZN39_INTERNAL_e3912dca_4_k_cu_3351e1fd_70534cuda3std3__45__cpo3endE - _ZN39_INTERNAL_e3912dca_4_k_cu_3351e1fd_70534cute7productE)
_ZN39_INTERNAL_e3912dca_4_k_cu_3351e1fd_70534cute7productE:
	.zero		1
	.type		_ZN39_INTERNAL_e3912dca_4_k_cu_3351e1fd_70534cuda3std3__45__cpo3endE,@object
	.size		_ZN39_INTERNAL_e3912dca_4_k_cu_3351e1fd_70534cuda3std3__45__cpo3endE,(_ZN39_INTERNAL_e3912dca_4_k_cu_3351e1fd_70534cuda3std3__419piecewise_constructE - _ZN39_INTERNAL_e3912dca_4_k_cu_3351e1fd_70534cuda3std3__45__cpo3endE)
_ZN39_INTERNAL_e3912dca_4_k_cu_3351e1fd_70534cuda3std3__45__cpo3endE:
	.zero		1
	.type		_ZN39_INTERNAL_e3912dca_4_k_cu_3351e1fd_70534cuda3std3__419piecewise_constructE,@object
	.size		_ZN39_INTERNAL_e3912dca_4_k_cu_3351e1fd_70534cuda3std3__419piecewise_constructE,(_ZN39_INTERNAL_e3912dca_4_k_cu_3351e1fd_70534cuda3std3__45__cpo4cendE - _ZN39_INTERNAL_e3912dca_4_k_cu_3351e1fd_70534cuda3std3__419piecewise_constructE)
_ZN39_INTERNAL_e3912dca_4_k_cu_3351e1fd_70534cuda3std3__419piecewise_constructE:
	.zero		1
	.type		_ZN39_INTERNAL_e3912dca_4_k_cu_3351e1fd_70534cuda3std3__45__cpo4cendE,@object
	.size		_ZN39_INTERNAL_e3912dca_4_k_cu_3351e1fd_70534cuda3std3__45__cpo4cendE,(_ZN39_INTERNAL_e3912dca_4_k_cu_3351e1fd_70534cuda3std6ranges3__45__cpo4swapE - _ZN39_INTERNAL_e3912dca_4_k_cu_3351e1fd_70534cuda3std3__45__cpo4cendE)
_ZN39_INTERNAL_e3912dca_4_k_cu_3351e1fd_70534cuda3std3__45__cpo4cendE:
	.zero		1
	.type		_ZN39_INTERNAL_e3912dca_4_k_cu_3351e1fd_70534cuda3std6ranges3__45__cpo4swapE,@object
	.size		_ZN39_INTERNAL_e3912dca_4_k_cu_3351e1fd_70534cuda3std6ranges3__45__cpo4swapE,(.L_8 - _ZN39_INTERNAL_e3912dca_4_k_cu_3351e1fd_70534cuda3std6ranges3__45__cpo4swapE)
_ZN39_INTERNAL_e3912dca_4_k_cu_3351e1fd_70534cuda3std6ranges3__45__cpo4swapE:
	.zero		1
.L_8:


//--------------------- .nv.constant0._ZN7cutlass13device_kernelINS_4gemm6kernel13GemmUniversalIN4cute5tupleIJiiiiEEENS1_10collective13CollectiveMmaINS1_34MainloopSm90TmaGmmaWarpSpecializedILi5ENS5_IJNS4_1CILi2EEESB_NSA_ILi1EEEEEENS1_35KernelTmaWarpSpecializedCooperativeEEENS5_IJNSA_ILi256EEENSA_ILi128EEESH_EEENS_10tfloat32_tENS5_IJlSC_lEEESJ_SK_NS4_8TiledMMAINS4_8MMA_AtomIJNS4_4SM904GMMA30MMA_64x128x8_F32TF32TF32_SS_TNILNSO_7ScaleInE1ELSQ_1EEEEEENS4_6LayoutINS5_IJSB_SC_SC_EEENS5_IJSC_NSA_ILi0EEESV_EEEEENS5_IJNS4_10UnderscoreESY_SY_EEEEENS4_23SM90_TMA_LOAD_MULTICASTENS4_14ComposedLayoutINS4_7SwizzleILi3ELi4ELi3EEENS4_18smem_ptr_flag_bitsILi32EEENST_INS5_IJNSA_ILi8EEENSA_ILi32EEEEEENS5_IJS18_SC_EEEEEEEvNS4_8identityES11_S1C_vS1D_EENS_8epilogue10collective6detail29Sm90TmaWarpSpecializedAdapterINS1G_15DefaultEpilogueISJ_SK_SK_NS1F_6thread17LinearCombinationISJ_Li1EffLNS1K_9ScaleType4KindE0ELNS_15FloatRoundStyleE2ESJ_EENS1_15EpilogueDefaultEEEEEvvEEEEvNT_6ParamsE --------------------------
	.section	.nv.constant0._ZN7cutlass13device_kernelINS_4gemm6kernel13GemmUniversalIN4cute5tupleIJiiiiEEENS1_10collective13CollectiveMmaINS1_34MainloopSm90TmaGmmaWarpSpecializedILi5ENS5_IJNS4_1CILi2EEESB_NSA_ILi1EEEEEENS1_35KernelTmaWarpSpecializedCooperativeEEENS5_IJNSA_ILi256EEENSA_ILi128EEESH_EEENS_10tfloat32_tENS5_IJlSC_lEEESJ_SK_NS4_8TiledMMAINS4_8MMA_AtomIJNS4_4SM904GMMA30MMA_64x128x8_F32TF32TF32_SS_TNILNSO_7ScaleInE1ELSQ_1EEEEEENS4_6LayoutINS5_IJSB_SC_SC_EEENS5_IJSC_NSA_ILi0EEESV_EEEEENS5_IJNS4_10UnderscoreESY_SY_EEEEENS4_23SM90_TMA_LOAD_MULTICASTENS4_14ComposedLayoutINS4_7SwizzleILi3ELi4ELi3EEENS4_18smem_ptr_flag_bitsILi32EEENST_INS5_IJNSA_ILi8EEENSA_ILi32EEEEEENS5_IJS18_SC_EEEEEEEvNS4_8identityES11_S1C_vS1D_EENS_8epilogue10collective6detail29Sm90TmaWarpSpecializedAdapterINS1G_15DefaultEpilogueISJ_SK_SK_NS1F_6thread17LinearCombinationISJ_Li1EffLNS1K_9ScaleType4KindE0ELNS_15FloatRoundStyleE2ESJ_EENS1_15EpilogueDefaultEEEEEvvEEEEvNT_6ParamsE,"a",@progbits
	.sectionflags	@""
	.align	4
.nv.constant0._ZN7cutlass13device_kernelINS_4gemm6kernel13GemmUniversalIN4cute5tupleIJiiiiEEENS1_10collective13CollectiveMmaINS1_34MainloopSm90TmaGmmaWarpSpecializedILi5ENS5_IJNS4_1CILi2EEESB_NSA_ILi1EEEEEENS1_35KernelTmaWarpSpecializedCooperativeEEENS5_IJNSA_ILi256EEENSA_ILi128EEESH_EEENS_10tfloat32_tENS5_IJlSC_lEEESJ_SK_NS4_8TiledMMAINS4_8MMA_AtomIJNS4_4SM904GMMA30MMA_64x128x8_F32TF32TF32_SS_TNILNSO_7ScaleInE1ELSQ_1EEEEEENS4_6LayoutINS5_IJSB_SC_SC_EEENS5_IJSC_NSA_ILi0EEESV_EEEEENS5_IJNS4_10UnderscoreESY_SY_EEEEENS4_23SM90_TMA_LOAD_MULTICASTENS4_14ComposedLayoutINS4_7SwizzleILi3ELi4ELi3EEENS4_18smem_ptr_flag_bitsILi32EEENST_INS5_IJNSA_ILi8EEENSA_ILi32EEEEEENS5_IJS18_SC_EEEEEEEvNS4_8identityES11_S1C_vS1D_EENS_8epilogue10collective6detail29Sm90TmaWarpSpecializedAdapterINS1G_15DefaultEpilogueISJ_SK_SK_NS1F_6thread17LinearCombinationISJ_Li1EffLNS1K_9ScaleType4KindE0ELNS_15FloatRoundStyleE2ESJ_EENS1_15EpilogueDefaultEEEEEvvEEEEvNT_6ParamsE:
	.zero		1664


//--------------------- SYMBOLS --------------------------

	.type		.nv.reservedSmem.offset0,@object
	.size		.nv.reservedSmem.offset0,0x4
	.type		__assertfail,@function
